//
// Generated by NVIDIA NVVM Compiler
//
// Compiler Build ID: CL-36424714
// Cuda compilation tools, release 13.0, V13.0.88
// Based on NVVM 20.0.0
//

.version 9.0
.target sm_100
.address_size 64

	// .globl	_Z9fastwave1PdS_S_S_iii

.visible .entry _Z9fastwave1PdS_S_S_iii(
	.param .u64 .ptr .align 1 _Z9fastwave1PdS_S_S_iii_param_0,
	.param .u64 .ptr .align 1 _Z9fastwave1PdS_S_S_iii_param_1,
	.param .u64 .ptr .align 1 _Z9fastwave1PdS_S_S_iii_param_2,
	.param .u64 .ptr .align 1 _Z9fastwave1PdS_S_S_iii_param_3,
	.param .u32 _Z9fastwave1PdS_S_S_iii_param_4,
	.param .u32 _Z9fastwave1PdS_S_S_iii_param_5,
	.param .u32 _Z9fastwave1PdS_S_S_iii_param_6
)
{
	.reg .pred 	%p<209>;
	.reg .b32 	%r<59>;
	.reg .b64 	%rd<198>;
	.reg .b64 	%fd<609>;

	ld.param.u64 	%rd12, [_Z9fastwave1PdS_S_S_iii_param_0];
	ld.param.u64 	%rd9, [_Z9fastwave1PdS_S_S_iii_param_1];
	ld.param.u64 	%rd10, [_Z9fastwave1PdS_S_S_iii_param_2];
	ld.param.u64 	%rd11, [_Z9fastwave1PdS_S_S_iii_param_3];
	ld.param.u32 	%r23, [_Z9fastwave1PdS_S_S_iii_param_4];
	ld.param.u32 	%r24, [_Z9fastwave1PdS_S_S_iii_param_5];
	ld.param.u32 	%r25, [_Z9fastwave1PdS_S_S_iii_param_6];
	cvta.to.global.u64 	%rd13, %rd12;
	cvta.to.global.u64 	%rd14, %rd11;
	cvta.to.global.u64 	%rd15, %rd10;
	cvta.to.global.u64 	%rd16, %rd9;
	mov.u32 	%r26, %ctaid.x;
	mov.u32 	%r27, %ntid.x;
	mul.lo.s32 	%r28, %r26, %r27;
	mov.u32 	%r29, %tid.x;
	add.s32 	%r30, %r28, %r29;
	mov.u32 	%r31, %ctaid.y;
	mov.u32 	%r32, %ntid.y;
	shl.b32 	%r33, %r32, 4;
	mul.lo.s32 	%r2, %r33, %r31;
	mov.u32 	%r34, %tid.y;
	add.s32 	%r35, %r2, %r34;
	mov.u32 	%r36, %ctaid.z;
	mov.u32 	%r37, %ntid.z;
	shl.b32 	%r38, %r37, 1;
	mul.lo.s32 	%r39, %r38, %r36;
	mov.u32 	%r40, %tid.z;
	add.s32 	%r4, %r39, %r40;
	add.s32 	%r41, %r38, %r39;
	add.s32 	%r42, %r41, -1;
	add.s32 	%r43, %r23, -2;
	min.u32 	%r5, %r42, %r43;
	add.s32 	%r44, %r33, %r2;
	add.s32 	%r45, %r44, -1;
	add.s32 	%r46, %r24, -2;
	min.u32 	%r47, %r45, %r46;
	add.s32 	%r48, %r28, %r27;
	add.s32 	%r49, %r48, -1;
	add.s32 	%r50, %r25, -1;
	setp.lt.u32 	%p2, %r49, %r50;
	selp.b32 	%r51, %r48, %r25, %p2;
	add.s32 	%r7, %r51, -1;
	setp.gt.u32 	%p3, %r30, %r7;
	mul.wide.u32 	%rd17, %r30, 8;
	add.s64 	%rd18, %rd13, %rd17;
	add.s32 	%r8, %r35, %r32;
	add.s32 	%r9, %r8, %r32;
	add.s32 	%r10, %r9, %r32;
	add.s32 	%r11, %r10, %r32;
	add.s32 	%r12, %r11, %r32;
	add.s32 	%r13, %r12, %r32;
	add.s32 	%r14, %r13, %r32;
	add.s32 	%r15, %r14, %r32;
	add.s32 	%r16, %r15, %r32;
	add.s32 	%r17, %r16, %r32;
	add.s32 	%r18, %r17, %r32;
	add.s32 	%r19, %r18, %r32;
	add.s32 	%r20, %r19, %r32;
	add.s32 	%r21, %r20, %r32;
	add.s32 	%r22, %r21, %r32;
	setp.gt.u32 	%p4, %r4, %r5;
	mul.wide.u32 	%rd19, %r4, 819200;
	add.s64 	%rd20, %rd16, %rd19;
	add.s64 	%rd1, %rd20, %rd17;
	add.s64 	%rd21, %rd15, %rd19;
	add.s64 	%rd2, %rd21, %rd17;
	add.s64 	%rd22, %rd14, %rd19;
	add.s64 	%rd3, %rd22, %rd17;
	add.s64 	%rd4, %rd18, %rd19;
	setp.gt.u32 	%p5, %r35, %r47;
	or.pred  	%p6, %p4, %p5;
	or.pred  	%p7, %p6, %p3;
	@%p7 bra 	$L__BB0_2;
	mul.wide.u32 	%rd23, %r35, 2560;
	add.s64 	%rd24, %rd1, %rd23;
	ld.global.nc.f64 	%fd1, [%rd24+2560];
	ld.global.nc.f64 	%fd2, [%rd24];
	sub.f64 	%fd3, %fd1, %fd2;
	add.s64 	%rd25, %rd2, %rd23;
	ld.global.nc.f64 	%fd4, [%rd25+2560];
	ld.global.nc.f64 	%fd5, [%rd25];
	add.f64 	%fd6, %fd4, %fd5;
	mul.f64 	%fd7, %fd6, 0d3FE0000000000000;
	add.s64 	%rd26, %rd3, %rd23;
	ld.global.nc.f64 	%fd8, [%rd26+819200];
	ld.global.nc.f64 	%fd9, [%rd26];
	add.f64 	%fd10, %fd8, %fd9;
	ld.global.nc.f64 	%fd11, [%rd26+821760];
	ld.global.nc.f64 	%fd12, [%rd26+2560];
	add.f64 	%fd13, %fd11, %fd12;
	sub.f64 	%fd14, %fd10, %fd13;
	mul.f64 	%fd15, %fd7, %fd14;
	sub.f64 	%fd16, %fd8, %fd9;
	add.f64 	%fd17, %fd16, %fd13;
	div.rn.f64 	%fd18, %fd15, %fd17;
	add.f64 	%fd19, %fd3, %fd18;
	add.s64 	%rd27, %rd4, %rd23;
	st.global.f64 	[%rd27], %fd19;
$L__BB0_2:
	setp.gt.u32 	%p8, %r4, %r5;
	setp.gt.u32 	%p9, %r30, %r7;
	setp.lt.u32 	%p10, %r8, %r2;
	setp.gt.u32 	%p11, %r8, %r47;
	or.pred  	%p12, %p8, %p11;
	or.pred  	%p13, %p12, %p10;
	or.pred  	%p14, %p13, %p9;
	@%p14 bra 	$L__BB0_4;
	mul.wide.u32 	%rd28, %r8, 2560;
	add.s64 	%rd29, %rd1, %rd28;
	ld.global.nc.f64 	%fd20, [%rd29+2560];
	ld.global.nc.f64 	%fd21, [%rd29];
	sub.f64 	%fd22, %fd20, %fd21;
	add.s64 	%rd30, %rd2, %rd28;
	ld.global.nc.f64 	%fd23, [%rd30+2560];
	ld.global.nc.f64 	%fd24, [%rd30];
	add.f64 	%fd25, %fd23, %fd24;
	mul.f64 	%fd26, %fd25, 0d3FE0000000000000;
	add.s64 	%rd31, %rd3, %rd28;
	ld.global.nc.f64 	%fd27, [%rd31+819200];
	ld.global.nc.f64 	%fd28, [%rd31];
	add.f64 	%fd29, %fd27, %fd28;
	ld.global.nc.f64 	%fd30, [%rd31+821760];
	ld.global.nc.f64 	%fd31, [%rd31+2560];
	add.f64 	%fd32, %fd30, %fd31;
	sub.f64 	%fd33, %fd29, %fd32;
	mul.f64 	%fd34, %fd26, %fd33;
	sub.f64 	%fd35, %fd27, %fd28;
	add.f64 	%fd36, %fd35, %fd32;
	div.rn.f64 	%fd37, %fd34, %fd36;
	add.f64 	%fd38, %fd22, %fd37;
	add.s64 	%rd32, %rd4, %rd28;
	st.global.f64 	[%rd32], %fd38;
$L__BB0_4:
	setp.gt.u32 	%p15, %r4, %r5;
	setp.gt.u32 	%p16, %r30, %r7;
	setp.lt.u32 	%p17, %r9, %r2;
	setp.gt.u32 	%p18, %r9, %r47;
	or.pred  	%p19, %p15, %p18;
	or.pred  	%p20, %p19, %p17;
	or.pred  	%p21, %p20, %p16;
	@%p21 bra 	$L__BB0_6;
	mul.wide.u32 	%rd33, %r9, 2560;
	add.s64 	%rd34, %rd1, %rd33;
	ld.global.nc.f64 	%fd39, [%rd34+2560];
	ld.global.nc.f64 	%fd40, [%rd34];
	sub.f64 	%fd41, %fd39, %fd40;
	add.s64 	%rd35, %rd2, %rd33;
	ld.global.nc.f64 	%fd42, [%rd35+2560];
	ld.global.nc.f64 	%fd43, [%rd35];
	add.f64 	%fd44, %fd42, %fd43;
	mul.f64 	%fd45, %fd44, 0d3FE0000000000000;
	add.s64 	%rd36, %rd3, %rd33;
	ld.global.nc.f64 	%fd46, [%rd36+819200];
	ld.global.nc.f64 	%fd47, [%rd36];
	add.f64 	%fd48, %fd46, %fd47;
	ld.global.nc.f64 	%fd49, [%rd36+821760];
	ld.global.nc.f64 	%fd50, [%rd36+2560];
	add.f64 	%fd51, %fd49, %fd50;
	sub.f64 	%fd52, %fd48, %fd51;
	mul.f64 	%fd53, %fd45, %fd52;
	sub.f64 	%fd54, %fd46, %fd47;
	add.f64 	%fd55, %fd54, %fd51;
	div.rn.f64 	%fd56, %fd53, %fd55;
	add.f64 	%fd57, %fd41, %fd56;
	add.s64 	%rd37, %rd4, %rd33;
	st.global.f64 	[%rd37], %fd57;
$L__BB0_6:
	setp.gt.u32 	%p22, %r4, %r5;
	setp.gt.u32 	%p23, %r30, %r7;
	setp.lt.u32 	%p24, %r10, %r2;
	setp.gt.u32 	%p25, %r10, %r47;
	or.pred  	%p26, %p22, %p25;
	or.pred  	%p27, %p26, %p24;
	or.pred  	%p28, %p27, %p23;
	@%p28 bra 	$L__BB0_8;
	mul.wide.u32 	%rd38, %r10, 2560;
	add.s64 	%rd39, %rd1, %rd38;
	ld.global.nc.f64 	%fd58, [%rd39+2560];
	ld.global.nc.f64 	%fd59, [%rd39];
	sub.f64 	%fd60, %fd58, %fd59;
	add.s64 	%rd40, %rd2, %rd38;
	ld.global.nc.f64 	%fd61, [%rd40+2560];
	ld.global.nc.f64 	%fd62, [%rd40];
	add.f64 	%fd63, %fd61, %fd62;
	mul.f64 	%fd64, %fd63, 0d3FE0000000000000;
	add.s64 	%rd41, %rd3, %rd38;
	ld.global.nc.f64 	%fd65, [%rd41+819200];
	ld.global.nc.f64 	%fd66, [%rd41];
	add.f64 	%fd67, %fd65, %fd66;
	ld.global.nc.f64 	%fd68, [%rd41+821760];
	ld.global.nc.f64 	%fd69, [%rd41+2560];
	add.f64 	%fd70, %fd68, %fd69;
	sub.f64 	%fd71, %fd67, %fd70;
	mul.f64 	%fd72, %fd64, %fd71;
	sub.f64 	%fd73, %fd65, %fd66;
	add.f64 	%fd74, %fd73, %fd70;
	div.rn.f64 	%fd75, %fd72, %fd74;
	add.f64 	%fd76, %fd60, %fd75;
	add.s64 	%rd42, %rd4, %rd38;
	st.global.f64 	[%rd42], %fd76;
$L__BB0_8:
	setp.gt.u32 	%p29, %r4, %r5;
	setp.gt.u32 	%p30, %r30, %r7;
	setp.lt.u32 	%p31, %r11, %r2;
	setp.gt.u32 	%p32, %r11, %r47;
	or.pred  	%p33, %p29, %p32;
	or.pred  	%p34, %p33, %p31;
	or.pred  	%p35, %p34, %p30;
	@%p35 bra 	$L__BB0_10;
	mul.wide.u32 	%rd43, %r11, 2560;
	add.s64 	%rd44, %rd1, %rd43;
	ld.global.nc.f64 	%fd77, [%rd44+2560];
	ld.global.nc.f64 	%fd78, [%rd44];
	sub.f64 	%fd79, %fd77, %fd78;
	add.s64 	%rd45, %rd2, %rd43;
	ld.global.nc.f64 	%fd80, [%rd45+2560];
	ld.global.nc.f64 	%fd81, [%rd45];
	add.f64 	%fd82, %fd80, %fd81;
	mul.f64 	%fd83, %fd82, 0d3FE0000000000000;
	add.s64 	%rd46, %rd3, %rd43;
	ld.global.nc.f64 	%fd84, [%rd46+819200];
	ld.global.nc.f64 	%fd85, [%rd46];
	add.f64 	%fd86, %fd84, %fd85;
	ld.global.nc.f64 	%fd87, [%rd46+821760];
	ld.global.nc.f64 	%fd88, [%rd46+2560];
	add.f64 	%fd89, %fd87, %fd88;
	sub.f64 	%fd90, %fd86, %fd89;
	mul.f64 	%fd91, %fd83, %fd90;
	sub.f64 	%fd92, %fd84, %fd85;
	add.f64 	%fd93, %fd92, %fd89;
	div.rn.f64 	%fd94, %fd91, %fd93;
	add.f64 	%fd95, %fd79, %fd94;
	add.s64 	%rd47, %rd4, %rd43;
	st.global.f64 	[%rd47], %fd95;
$L__BB0_10:
	setp.gt.u32 	%p36, %r4, %r5;
	setp.gt.u32 	%p37, %r30, %r7;
	setp.lt.u32 	%p38, %r12, %r2;
	setp.gt.u32 	%p39, %r12, %r47;
	or.pred  	%p40, %p36, %p39;
	or.pred  	%p41, %p40, %p38;
	or.pred  	%p42, %p41, %p37;
	@%p42 bra 	$L__BB0_12;
	mul.wide.u32 	%rd48, %r12, 2560;
	add.s64 	%rd49, %rd1, %rd48;
	ld.global.nc.f64 	%fd96, [%rd49+2560];
	ld.global.nc.f64 	%fd97, [%rd49];
	sub.f64 	%fd98, %fd96, %fd97;
	add.s64 	%rd50, %rd2, %rd48;
	ld.global.nc.f64 	%fd99, [%rd50+2560];
	ld.global.nc.f64 	%fd100, [%rd50];
	add.f64 	%fd101, %fd99, %fd100;
	mul.f64 	%fd102, %fd101, 0d3FE0000000000000;
	add.s64 	%rd51, %rd3, %rd48;
	ld.global.nc.f64 	%fd103, [%rd51+819200];
	ld.global.nc.f64 	%fd104, [%rd51];
	add.f64 	%fd105, %fd103, %fd104;
	ld.global.nc.f64 	%fd106, [%rd51+821760];
	ld.global.nc.f64 	%fd107, [%rd51+2560];
	add.f64 	%fd108, %fd106, %fd107;
	sub.f64 	%fd109, %fd105, %fd108;
	mul.f64 	%fd110, %fd102, %fd109;
	sub.f64 	%fd111, %fd103, %fd104;
	add.f64 	%fd112, %fd111, %fd108;
	div.rn.f64 	%fd113, %fd110, %fd112;
	add.f64 	%fd114, %fd98, %fd113;
	add.s64 	%rd52, %rd4, %rd48;
	st.global.f64 	[%rd52], %fd114;
$L__BB0_12:
	setp.gt.u32 	%p43, %r4, %r5;
	setp.gt.u32 	%p44, %r30, %r7;
	setp.lt.u32 	%p45, %r13, %r2;
	setp.gt.u32 	%p46, %r13, %r47;
	or.pred  	%p47, %p43, %p46;
	or.pred  	%p48, %p47, %p45;
	or.pred  	%p49, %p48, %p44;
	@%p49 bra 	$L__BB0_14;
	mul.wide.u32 	%rd53, %r13, 2560;
	add.s64 	%rd54, %rd1, %rd53;
	ld.global.nc.f64 	%fd115, [%rd54+2560];
	ld.global.nc.f64 	%fd116, [%rd54];
	sub.f64 	%fd117, %fd115, %fd116;
	add.s64 	%rd55, %rd2, %rd53;
	ld.global.nc.f64 	%fd118, [%rd55+2560];
	ld.global.nc.f64 	%fd119, [%rd55];
	add.f64 	%fd120, %fd118, %fd119;
	mul.f64 	%fd121, %fd120, 0d3FE0000000000000;
	add.s64 	%rd56, %rd3, %rd53;
	ld.global.nc.f64 	%fd122, [%rd56+819200];
	ld.global.nc.f64 	%fd123, [%rd56];
	add.f64 	%fd124, %fd122, %fd123;
	ld.global.nc.f64 	%fd125, [%rd56+821760];
	ld.global.nc.f64 	%fd126, [%rd56+2560];
	add.f64 	%fd127, %fd125, %fd126;
	sub.f64 	%fd128, %fd124, %fd127;
	mul.f64 	%fd129, %fd121, %fd128;
	sub.f64 	%fd130, %fd122, %fd123;
	add.f64 	%fd131, %fd130, %fd127;
	div.rn.f64 	%fd132, %fd129, %fd131;
	add.f64 	%fd133, %fd117, %fd132;
	add.s64 	%rd57, %rd4, %rd53;
	st.global.f64 	[%rd57], %fd133;
$L__BB0_14:
	setp.gt.u32 	%p50, %r4, %r5;
	setp.gt.u32 	%p51, %r30, %r7;
	setp.lt.u32 	%p52, %r14, %r2;
	setp.gt.u32 	%p53, %r14, %r47;
	or.pred  	%p54, %p50, %p53;
	or.pred  	%p55, %p54, %p52;
	or.pred  	%p56, %p55, %p51;
	@%p56 bra 	$L__BB0_16;
	mul.wide.u32 	%rd58, %r14, 2560;
	add.s64 	%rd59, %rd1, %rd58;
	ld.global.nc.f64 	%fd134, [%rd59+2560];
	ld.global.nc.f64 	%fd135, [%rd59];
	sub.f64 	%fd136, %fd134, %fd135;
	add.s64 	%rd60, %rd2, %rd58;
	ld.global.nc.f64 	%fd137, [%rd60+2560];
	ld.global.nc.f64 	%fd138, [%rd60];
	add.f64 	%fd139, %fd137, %fd138;
	mul.f64 	%fd140, %fd139, 0d3FE0000000000000;
	add.s64 	%rd61, %rd3, %rd58;
	ld.global.nc.f64 	%fd141, [%rd61+819200];
	ld.global.nc.f64 	%fd142, [%rd61];
	add.f64 	%fd143, %fd141, %fd142;
	ld.global.nc.f64 	%fd144, [%rd61+821760];
	ld.global.nc.f64 	%fd145, [%rd61+2560];
	add.f64 	%fd146, %fd144, %fd145;
	sub.f64 	%fd147, %fd143, %fd146;
	mul.f64 	%fd148, %fd140, %fd147;
	sub.f64 	%fd149, %fd141, %fd142;
	add.f64 	%fd150, %fd149, %fd146;
	div.rn.f64 	%fd151, %fd148, %fd150;
	add.f64 	%fd152, %fd136, %fd151;
	add.s64 	%rd62, %rd4, %rd58;
	st.global.f64 	[%rd62], %fd152;
$L__BB0_16:
	setp.gt.u32 	%p57, %r4, %r5;
	setp.gt.u32 	%p58, %r30, %r7;
	setp.lt.u32 	%p59, %r15, %r2;
	setp.gt.u32 	%p60, %r15, %r47;
	or.pred  	%p61, %p57, %p60;
	or.pred  	%p62, %p61, %p59;
	or.pred  	%p63, %p62, %p58;
	@%p63 bra 	$L__BB0_18;
	mul.wide.u32 	%rd63, %r15, 2560;
	add.s64 	%rd64, %rd1, %rd63;
	ld.global.nc.f64 	%fd153, [%rd64+2560];
	ld.global.nc.f64 	%fd154, [%rd64];
	sub.f64 	%fd155, %fd153, %fd154;
	add.s64 	%rd65, %rd2, %rd63;
	ld.global.nc.f64 	%fd156, [%rd65+2560];
	ld.global.nc.f64 	%fd157, [%rd65];
	add.f64 	%fd158, %fd156, %fd157;
	mul.f64 	%fd159, %fd158, 0d3FE0000000000000;
	add.s64 	%rd66, %rd3, %rd63;
	ld.global.nc.f64 	%fd160, [%rd66+819200];
	ld.global.nc.f64 	%fd161, [%rd66];
	add.f64 	%fd162, %fd160, %fd161;
	ld.global.nc.f64 	%fd163, [%rd66+821760];
	ld.global.nc.f64 	%fd164, [%rd66+2560];
	add.f64 	%fd165, %fd163, %fd164;
	sub.f64 	%fd166, %fd162, %fd165;
	mul.f64 	%fd167, %fd159, %fd166;
	sub.f64 	%fd168, %fd160, %fd161;
	add.f64 	%fd169, %fd168, %fd165;
	div.rn.f64 	%fd170, %fd167, %fd169;
	add.f64 	%fd171, %fd155, %fd170;
	add.s64 	%rd67, %rd4, %rd63;
	st.global.f64 	[%rd67], %fd171;
$L__BB0_18:
	setp.gt.u32 	%p64, %r4, %r5;
	setp.gt.u32 	%p65, %r30, %r7;
	setp.lt.u32 	%p66, %r16, %r2;
	setp.gt.u32 	%p67, %r16, %r47;
	or.pred  	%p68, %p64, %p67;
	or.pred  	%p69, %p68, %p66;
	or.pred  	%p70, %p69, %p65;
	@%p70 bra 	$L__BB0_20;
	mul.wide.u32 	%rd68, %r16, 2560;
	add.s64 	%rd69, %rd1, %rd68;
	ld.global.nc.f64 	%fd172, [%rd69+2560];
	ld.global.nc.f64 	%fd173, [%rd69];
	sub.f64 	%fd174, %fd172, %fd173;
	add.s64 	%rd70, %rd2, %rd68;
	ld.global.nc.f64 	%fd175, [%rd70+2560];
	ld.global.nc.f64 	%fd176, [%rd70];
	add.f64 	%fd177, %fd175, %fd176;
	mul.f64 	%fd178, %fd177, 0d3FE0000000000000;
	add.s64 	%rd71, %rd3, %rd68;
	ld.global.nc.f64 	%fd179, [%rd71+819200];
	ld.global.nc.f64 	%fd180, [%rd71];
	add.f64 	%fd181, %fd179, %fd180;
	ld.global.nc.f64 	%fd182, [%rd71+821760];
	ld.global.nc.f64 	%fd183, [%rd71+2560];
	add.f64 	%fd184, %fd182, %fd183;
	sub.f64 	%fd185, %fd181, %fd184;
	mul.f64 	%fd186, %fd178, %fd185;
	sub.f64 	%fd187, %fd179, %fd180;
	add.f64 	%fd188, %fd187, %fd184;
	div.rn.f64 	%fd189, %fd186, %fd188;
	add.f64 	%fd190, %fd174, %fd189;
	add.s64 	%rd72, %rd4, %rd68;
	st.global.f64 	[%rd72], %fd190;
$L__BB0_20:
	setp.gt.u32 	%p71, %r4, %r5;
	setp.gt.u32 	%p72, %r30, %r7;
	setp.lt.u32 	%p73, %r17, %r2;
	setp.gt.u32 	%p74, %r17, %r47;
	or.pred  	%p75, %p71, %p74;
	or.pred  	%p76, %p75, %p73;
	or.pred  	%p77, %p76, %p72;
	@%p77 bra 	$L__BB0_22;
	mul.wide.u32 	%rd73, %r17, 2560;
	add.s64 	%rd74, %rd1, %rd73;
	ld.global.nc.f64 	%fd191, [%rd74+2560];
	ld.global.nc.f64 	%fd192, [%rd74];
	sub.f64 	%fd193, %fd191, %fd192;
	add.s64 	%rd75, %rd2, %rd73;
	ld.global.nc.f64 	%fd194, [%rd75+2560];
	ld.global.nc.f64 	%fd195, [%rd75];
	add.f64 	%fd196, %fd194, %fd195;
	mul.f64 	%fd197, %fd196, 0d3FE0000000000000;
	add.s64 	%rd76, %rd3, %rd73;
	ld.global.nc.f64 	%fd198, [%rd76+819200];
	ld.global.nc.f64 	%fd199, [%rd76];
	add.f64 	%fd200, %fd198, %fd199;
	ld.global.nc.f64 	%fd201, [%rd76+821760];
	ld.global.nc.f64 	%fd202, [%rd76+2560];
	add.f64 	%fd203, %fd201, %fd202;
	sub.f64 	%fd204, %fd200, %fd203;
	mul.f64 	%fd205, %fd197, %fd204;
	sub.f64 	%fd206, %fd198, %fd199;
	add.f64 	%fd207, %fd206, %fd203;
	div.rn.f64 	%fd208, %fd205, %fd207;
	add.f64 	%fd209, %fd193, %fd208;
	add.s64 	%rd77, %rd4, %rd73;
	st.global.f64 	[%rd77], %fd209;
$L__BB0_22:
	setp.gt.u32 	%p78, %r4, %r5;
	setp.gt.u32 	%p79, %r30, %r7;
	setp.lt.u32 	%p80, %r18, %r2;
	setp.gt.u32 	%p81, %r18, %r47;
	or.pred  	%p82, %p78, %p81;
	or.pred  	%p83, %p82, %p80;
	or.pred  	%p84, %p83, %p79;
	@%p84 bra 	$L__BB0_24;
	mul.wide.u32 	%rd78, %r18, 2560;
	add.s64 	%rd79, %rd1, %rd78;
	ld.global.nc.f64 	%fd210, [%rd79+2560];
	ld.global.nc.f64 	%fd211, [%rd79];
	sub.f64 	%fd212, %fd210, %fd211;
	add.s64 	%rd80, %rd2, %rd78;
	ld.global.nc.f64 	%fd213, [%rd80+2560];
	ld.global.nc.f64 	%fd214, [%rd80];
	add.f64 	%fd215, %fd213, %fd214;
	mul.f64 	%fd216, %fd215, 0d3FE0000000000000;
	add.s64 	%rd81, %rd3, %rd78;
	ld.global.nc.f64 	%fd217, [%rd81+819200];
	ld.global.nc.f64 	%fd218, [%rd81];
	add.f64 	%fd219, %fd217, %fd218;
	ld.global.nc.f64 	%fd220, [%rd81+821760];
	ld.global.nc.f64 	%fd221, [%rd81+2560];
	add.f64 	%fd222, %fd220, %fd221;
	sub.f64 	%fd223, %fd219, %fd222;
	mul.f64 	%fd224, %fd216, %fd223;
	sub.f64 	%fd225, %fd217, %fd218;
	add.f64 	%fd226, %fd225, %fd222;
	div.rn.f64 	%fd227, %fd224, %fd226;
	add.f64 	%fd228, %fd212, %fd227;
	add.s64 	%rd82, %rd4, %rd78;
	st.global.f64 	[%rd82], %fd228;
$L__BB0_24:
	setp.gt.u32 	%p85, %r4, %r5;
	setp.gt.u32 	%p86, %r30, %r7;
	setp.lt.u32 	%p87, %r19, %r2;
	setp.gt.u32 	%p88, %r19, %r47;
	or.pred  	%p89, %p85, %p88;
	or.pred  	%p90, %p89, %p87;
	or.pred  	%p91, %p90, %p86;
	@%p91 bra 	$L__BB0_26;
	mul.wide.u32 	%rd83, %r19, 2560;
	add.s64 	%rd84, %rd1, %rd83;
	ld.global.nc.f64 	%fd229, [%rd84+2560];
	ld.global.nc.f64 	%fd230, [%rd84];
	sub.f64 	%fd231, %fd229, %fd230;
	add.s64 	%rd85, %rd2, %rd83;
	ld.global.nc.f64 	%fd232, [%rd85+2560];
	ld.global.nc.f64 	%fd233, [%rd85];
	add.f64 	%fd234, %fd232, %fd233;
	mul.f64 	%fd235, %fd234, 0d3FE0000000000000;
	add.s64 	%rd86, %rd3, %rd83;
	ld.global.nc.f64 	%fd236, [%rd86+819200];
	ld.global.nc.f64 	%fd237, [%rd86];
	add.f64 	%fd238, %fd236, %fd237;
	ld.global.nc.f64 	%fd239, [%rd86+821760];
	ld.global.nc.f64 	%fd240, [%rd86+2560];
	add.f64 	%fd241, %fd239, %fd240;
	sub.f64 	%fd242, %fd238, %fd241;
	mul.f64 	%fd243, %fd235, %fd242;
	sub.f64 	%fd244, %fd236, %fd237;
	add.f64 	%fd245, %fd244, %fd241;
	div.rn.f64 	%fd246, %fd243, %fd245;
	add.f64 	%fd247, %fd231, %fd246;
	add.s64 	%rd87, %rd4, %rd83;
	st.global.f64 	[%rd87], %fd247;
$L__BB0_26:
	setp.gt.u32 	%p92, %r4, %r5;
	setp.gt.u32 	%p93, %r30, %r7;
	setp.lt.u32 	%p94, %r20, %r2;
	setp.gt.u32 	%p95, %r20, %r47;
	or.pred  	%p96, %p92, %p95;
	or.pred  	%p97, %p96, %p94;
	or.pred  	%p98, %p97, %p93;
	@%p98 bra 	$L__BB0_28;
	mul.wide.u32 	%rd88, %r20, 2560;
	add.s64 	%rd89, %rd1, %rd88;
	ld.global.nc.f64 	%fd248, [%rd89+2560];
	ld.global.nc.f64 	%fd249, [%rd89];
	sub.f64 	%fd250, %fd248, %fd249;
	add.s64 	%rd90, %rd2, %rd88;
	ld.global.nc.f64 	%fd251, [%rd90+2560];
	ld.global.nc.f64 	%fd252, [%rd90];
	add.f64 	%fd253, %fd251, %fd252;
	mul.f64 	%fd254, %fd253, 0d3FE0000000000000;
	add.s64 	%rd91, %rd3, %rd88;
	ld.global.nc.f64 	%fd255, [%rd91+819200];
	ld.global.nc.f64 	%fd256, [%rd91];
	add.f64 	%fd257, %fd255, %fd256;
	ld.global.nc.f64 	%fd258, [%rd91+821760];
	ld.global.nc.f64 	%fd259, [%rd91+2560];
	add.f64 	%fd260, %fd258, %fd259;
	sub.f64 	%fd261, %fd257, %fd260;
	mul.f64 	%fd262, %fd254, %fd261;
	sub.f64 	%fd263, %fd255, %fd256;
	add.f64 	%fd264, %fd263, %fd260;
	div.rn.f64 	%fd265, %fd262, %fd264;
	add.f64 	%fd266, %fd250, %fd265;
	add.s64 	%rd92, %rd4, %rd88;
	st.global.f64 	[%rd92], %fd266;
$L__BB0_28:
	setp.gt.u32 	%p99, %r4, %r5;
	setp.gt.u32 	%p100, %r30, %r7;
	setp.lt.u32 	%p101, %r21, %r2;
	setp.gt.u32 	%p102, %r21, %r47;
	or.pred  	%p103, %p99, %p102;
	or.pred  	%p104, %p103, %p101;
	or.pred  	%p105, %p104, %p100;
	@%p105 bra 	$L__BB0_30;
	mul.wide.u32 	%rd93, %r21, 2560;
	add.s64 	%rd94, %rd1, %rd93;
	ld.global.nc.f64 	%fd267, [%rd94+2560];
	ld.global.nc.f64 	%fd268, [%rd94];
	sub.f64 	%fd269, %fd267, %fd268;
	add.s64 	%rd95, %rd2, %rd93;
	ld.global.nc.f64 	%fd270, [%rd95+2560];
	ld.global.nc.f64 	%fd271, [%rd95];
	add.f64 	%fd272, %fd270, %fd271;
	mul.f64 	%fd273, %fd272, 0d3FE0000000000000;
	add.s64 	%rd96, %rd3, %rd93;
	ld.global.nc.f64 	%fd274, [%rd96+819200];
	ld.global.nc.f64 	%fd275, [%rd96];
	add.f64 	%fd276, %fd274, %fd275;
	ld.global.nc.f64 	%fd277, [%rd96+821760];
	ld.global.nc.f64 	%fd278, [%rd96+2560];
	add.f64 	%fd279, %fd277, %fd278;
	sub.f64 	%fd280, %fd276, %fd279;
	mul.f64 	%fd281, %fd273, %fd280;
	sub.f64 	%fd282, %fd274, %fd275;
	add.f64 	%fd283, %fd282, %fd279;
	div.rn.f64 	%fd284, %fd281, %fd283;
	add.f64 	%fd285, %fd269, %fd284;
	add.s64 	%rd97, %rd4, %rd93;
	st.global.f64 	[%rd97], %fd285;
$L__BB0_30:
	setp.gt.u32 	%p106, %r4, %r5;
	setp.gt.u32 	%p107, %r30, %r7;
	setp.lt.u32 	%p108, %r22, %r2;
	setp.gt.u32 	%p109, %r22, %r47;
	or.pred  	%p110, %p106, %p109;
	or.pred  	%p111, %p110, %p108;
	or.pred  	%p112, %p111, %p107;
	@%p112 bra 	$L__BB0_32;
	mul.wide.u32 	%rd98, %r22, 2560;
	add.s64 	%rd99, %rd1, %rd98;
	ld.global.nc.f64 	%fd286, [%rd99+2560];
	ld.global.nc.f64 	%fd287, [%rd99];
	sub.f64 	%fd288, %fd286, %fd287;
	add.s64 	%rd100, %rd2, %rd98;
	ld.global.nc.f64 	%fd289, [%rd100+2560];
	ld.global.nc.f64 	%fd290, [%rd100];
	add.f64 	%fd291, %fd289, %fd290;
	mul.f64 	%fd292, %fd291, 0d3FE0000000000000;
	add.s64 	%rd101, %rd3, %rd98;
	ld.global.nc.f64 	%fd293, [%rd101+819200];
	ld.global.nc.f64 	%fd294, [%rd101];
	add.f64 	%fd295, %fd293, %fd294;
	ld.global.nc.f64 	%fd296, [%rd101+821760];
	ld.global.nc.f64 	%fd297, [%rd101+2560];
	add.f64 	%fd298, %fd296, %fd297;
	sub.f64 	%fd299, %fd295, %fd298;
	mul.f64 	%fd300, %fd292, %fd299;
	sub.f64 	%fd301, %fd293, %fd294;
	add.f64 	%fd302, %fd301, %fd298;
	div.rn.f64 	%fd303, %fd300, %fd302;
	add.f64 	%fd304, %fd288, %fd303;
	add.s64 	%rd102, %rd4, %rd98;
	st.global.f64 	[%rd102], %fd304;
$L__BB0_32:
	ld.param.u64 	%rd197, [_Z9fastwave1PdS_S_S_iii_param_3];
	ld.param.u64 	%rd196, [_Z9fastwave1PdS_S_S_iii_param_2];
	ld.param.u64 	%rd195, [_Z9fastwave1PdS_S_S_iii_param_1];
	mov.u32 	%r53, %ntid.z;
	add.s32 	%r55, %r4, %r53;
	setp.gt.u32 	%p113, %r35, %r47;
	mov.u32 	%r56, %ctaid.z;
	mul.lo.s32 	%r57, %r53, %r56;
	shl.b32 	%r58, %r57, 1;
	setp.lt.u32 	%p115, %r55, %r58;
	setp.gt.u32 	%p116, %r55, %r5;
	cvta.to.global.u64 	%rd103, %rd195;
	mul.wide.u32 	%rd104, %r4, 819200;
	add.s64 	%rd105, %rd103, %rd104;
	mul.wide.s32 	%rd106, %r53, 819200;
	add.s64 	%rd107, %rd105, %rd106;
	mul.wide.u32 	%rd108, %r30, 8;
	add.s64 	%rd5, %rd107, %rd108;
	cvta.to.global.u64 	%rd109, %rd196;
	add.s64 	%rd110, %rd109, %rd104;
	add.s64 	%rd111, %rd110, %rd106;
	add.s64 	%rd6, %rd111, %rd108;
	cvta.to.global.u64 	%rd112, %rd197;
	add.s64 	%rd113, %rd112, %rd104;
	add.s64 	%rd114, %rd113, %rd106;
	add.s64 	%rd7, %rd114, %rd108;
	add.s64 	%rd8, %rd4, %rd106;
	or.pred  	%p1, %p115, %p116;
	or.pred  	%p117, %p1, %p113;
	or.pred  	%p118, %p117, %p107;
	@%p118 bra 	$L__BB0_34;
	mul.wide.u32 	%rd115, %r35, 2560;
	add.s64 	%rd116, %rd5, %rd115;
	ld.global.nc.f64 	%fd305, [%rd116+2560];
	ld.global.nc.f64 	%fd306, [%rd116];
	sub.f64 	%fd307, %fd305, %fd306;
	add.s64 	%rd117, %rd6, %rd115;
	ld.global.nc.f64 	%fd308, [%rd117+2560];
	ld.global.nc.f64 	%fd309, [%rd117];
	add.f64 	%fd310, %fd308, %fd309;
	mul.f64 	%fd311, %fd310, 0d3FE0000000000000;
	add.s64 	%rd118, %rd7, %rd115;
	ld.global.nc.f64 	%fd312, [%rd118+819200];
	ld.global.nc.f64 	%fd313, [%rd118];
	add.f64 	%fd314, %fd312, %fd313;
	ld.global.nc.f64 	%fd315, [%rd118+821760];
	ld.global.nc.f64 	%fd316, [%rd118+2560];
	add.f64 	%fd317, %fd315, %fd316;
	sub.f64 	%fd318, %fd314, %fd317;
	mul.f64 	%fd319, %fd311, %fd318;
	sub.f64 	%fd320, %fd312, %fd313;
	add.f64 	%fd321, %fd320, %fd317;
	div.rn.f64 	%fd322, %fd319, %fd321;
	add.f64 	%fd323, %fd307, %fd322;
	add.s64 	%rd119, %rd8, %rd115;
	st.global.f64 	[%rd119], %fd323;
$L__BB0_34:
	setp.gt.u32 	%p119, %r8, %r47;
	setp.lt.u32 	%p120, %r8, %r2;
	setp.gt.u32 	%p121, %r30, %r7;
	or.pred  	%p122, %p1, %p120;
	or.pred  	%p123, %p122, %p119;
	or.pred  	%p124, %p123, %p121;
	@%p124 bra 	$L__BB0_36;
	mul.wide.u32 	%rd120, %r8, 2560;
	add.s64 	%rd121, %rd5, %rd120;
	ld.global.nc.f64 	%fd324, [%rd121+2560];
	ld.global.nc.f64 	%fd325, [%rd121];
	sub.f64 	%fd326, %fd324, %fd325;
	add.s64 	%rd122, %rd6, %rd120;
	ld.global.nc.f64 	%fd327, [%rd122+2560];
	ld.global.nc.f64 	%fd328, [%rd122];
	add.f64 	%fd329, %fd327, %fd328;
	mul.f64 	%fd330, %fd329, 0d3FE0000000000000;
	add.s64 	%rd123, %rd7, %rd120;
	ld.global.nc.f64 	%fd331, [%rd123+819200];
	ld.global.nc.f64 	%fd332, [%rd123];
	add.f64 	%fd333, %fd331, %fd332;
	ld.global.nc.f64 	%fd334, [%rd123+821760];
	ld.global.nc.f64 	%fd335, [%rd123+2560];
	add.f64 	%fd336, %fd334, %fd335;
	sub.f64 	%fd337, %fd333, %fd336;
	mul.f64 	%fd338, %fd330, %fd337;
	sub.f64 	%fd339, %fd331, %fd332;
	add.f64 	%fd340, %fd339, %fd336;
	div.rn.f64 	%fd341, %fd338, %fd340;
	add.f64 	%fd342, %fd326, %fd341;
	add.s64 	%rd124, %rd8, %rd120;
	st.global.f64 	[%rd124], %fd342;
$L__BB0_36:
	setp.gt.u32 	%p125, %r9, %r47;
	setp.lt.u32 	%p126, %r9, %r2;
	setp.gt.u32 	%p127, %r30, %r7;
	or.pred  	%p128, %p1, %p126;
	or.pred  	%p129, %p128, %p125;
	or.pred  	%p130, %p129, %p127;
	@%p130 bra 	$L__BB0_38;
	mul.wide.u32 	%rd125, %r9, 2560;
	add.s64 	%rd126, %rd5, %rd125;
	ld.global.nc.f64 	%fd343, [%rd126+2560];
	ld.global.nc.f64 	%fd344, [%rd126];
	sub.f64 	%fd345, %fd343, %fd344;
	add.s64 	%rd127, %rd6, %rd125;
	ld.global.nc.f64 	%fd346, [%rd127+2560];
	ld.global.nc.f64 	%fd347, [%rd127];
	add.f64 	%fd348, %fd346, %fd347;
	mul.f64 	%fd349, %fd348, 0d3FE0000000000000;
	add.s64 	%rd128, %rd7, %rd125;
	ld.global.nc.f64 	%fd350, [%rd128+819200];
	ld.global.nc.f64 	%fd351, [%rd128];
	add.f64 	%fd352, %fd350, %fd351;
	ld.global.nc.f64 	%fd353, [%rd128+821760];
	ld.global.nc.f64 	%fd354, [%rd128+2560];
	add.f64 	%fd355, %fd353, %fd354;
	sub.f64 	%fd356, %fd352, %fd355;
	mul.f64 	%fd357, %fd349, %fd356;
	sub.f64 	%fd358, %fd350, %fd351;
	add.f64 	%fd359, %fd358, %fd355;
	div.rn.f64 	%fd360, %fd357, %fd359;
	add.f64 	%fd361, %fd345, %fd360;
	add.s64 	%rd129, %rd8, %rd125;
	st.global.f64 	[%rd129], %fd361;
$L__BB0_38:
	setp.gt.u32 	%p131, %r10, %r47;
	setp.lt.u32 	%p132, %r10, %r2;
	setp.gt.u32 	%p133, %r30, %r7;
	or.pred  	%p134, %p1, %p132;
	or.pred  	%p135, %p134, %p131;
	or.pred  	%p136, %p135, %p133;
	@%p136 bra 	$L__BB0_40;
	mul.wide.u32 	%rd130, %r10, 2560;
	add.s64 	%rd131, %rd5, %rd130;
	ld.global.nc.f64 	%fd362, [%rd131+2560];
	ld.global.nc.f64 	%fd363, [%rd131];
	sub.f64 	%fd364, %fd362, %fd363;
	add.s64 	%rd132, %rd6, %rd130;
	ld.global.nc.f64 	%fd365, [%rd132+2560];
	ld.global.nc.f64 	%fd366, [%rd132];
	add.f64 	%fd367, %fd365, %fd366;
	mul.f64 	%fd368, %fd367, 0d3FE0000000000000;
	add.s64 	%rd133, %rd7, %rd130;
	ld.global.nc.f64 	%fd369, [%rd133+819200];
	ld.global.nc.f64 	%fd370, [%rd133];
	add.f64 	%fd371, %fd369, %fd370;
	ld.global.nc.f64 	%fd372, [%rd133+821760];
	ld.global.nc.f64 	%fd373, [%rd133+2560];
	add.f64 	%fd374, %fd372, %fd373;
	sub.f64 	%fd375, %fd371, %fd374;
	mul.f64 	%fd376, %fd368, %fd375;
	sub.f64 	%fd377, %fd369, %fd370;
	add.f64 	%fd378, %fd377, %fd374;
	div.rn.f64 	%fd379, %fd376, %fd378;
	add.f64 	%fd380, %fd364, %fd379;
	add.s64 	%rd134, %rd8, %rd130;
	st.global.f64 	[%rd134], %fd380;
$L__BB0_40:
	setp.gt.u32 	%p137, %r11, %r47;
	setp.lt.u32 	%p138, %r11, %r2;
	setp.gt.u32 	%p139, %r30, %r7;
	or.pred  	%p140, %p1, %p138;
	or.pred  	%p141, %p140, %p137;
	or.pred  	%p142, %p141, %p139;
	@%p142 bra 	$L__BB0_42;
	mul.wide.u32 	%rd135, %r11, 2560;
	add.s64 	%rd136, %rd5, %rd135;
	ld.global.nc.f64 	%fd381, [%rd136+2560];
	ld.global.nc.f64 	%fd382, [%rd136];
	sub.f64 	%fd383, %fd381, %fd382;
	add.s64 	%rd137, %rd6, %rd135;
	ld.global.nc.f64 	%fd384, [%rd137+2560];
	ld.global.nc.f64 	%fd385, [%rd137];
	add.f64 	%fd386, %fd384, %fd385;
	mul.f64 	%fd387, %fd386, 0d3FE0000000000000;
	add.s64 	%rd138, %rd7, %rd135;
	ld.global.nc.f64 	%fd388, [%rd138+819200];
	ld.global.nc.f64 	%fd389, [%rd138];
	add.f64 	%fd390, %fd388, %fd389;
	ld.global.nc.f64 	%fd391, [%rd138+821760];
	ld.global.nc.f64 	%fd392, [%rd138+2560];
	add.f64 	%fd393, %fd391, %fd392;
	sub.f64 	%fd394, %fd390, %fd393;
	mul.f64 	%fd395, %fd387, %fd394;
	sub.f64 	%fd396, %fd388, %fd389;
	add.f64 	%fd397, %fd396, %fd393;
	div.rn.f64 	%fd398, %fd395, %fd397;
	add.f64 	%fd399, %fd383, %fd398;
	add.s64 	%rd139, %rd8, %rd135;
	st.global.f64 	[%rd139], %fd399;
$L__BB0_42:
	setp.gt.u32 	%p143, %r12, %r47;
	setp.lt.u32 	%p144, %r12, %r2;
	setp.gt.u32 	%p145, %r30, %r7;
	or.pred  	%p146, %p1, %p144;
	or.pred  	%p147, %p146, %p143;
	or.pred  	%p148, %p147, %p145;
	@%p148 bra 	$L__BB0_44;
	mul.wide.u32 	%rd140, %r12, 2560;
	add.s64 	%rd141, %rd5, %rd140;
	ld.global.nc.f64 	%fd400, [%rd141+2560];
	ld.global.nc.f64 	%fd401, [%rd141];
	sub.f64 	%fd402, %fd400, %fd401;
	add.s64 	%rd142, %rd6, %rd140;
	ld.global.nc.f64 	%fd403, [%rd142+2560];
	ld.global.nc.f64 	%fd404, [%rd142];
	add.f64 	%fd405, %fd403, %fd404;
	mul.f64 	%fd406, %fd405, 0d3FE0000000000000;
	add.s64 	%rd143, %rd7, %rd140;
	ld.global.nc.f64 	%fd407, [%rd143+819200];
	ld.global.nc.f64 	%fd408, [%rd143];
	add.f64 	%fd409, %fd407, %fd408;
	ld.global.nc.f64 	%fd410, [%rd143+821760];
	ld.global.nc.f64 	%fd411, [%rd143+2560];
	add.f64 	%fd412, %fd410, %fd411;
	sub.f64 	%fd413, %fd409, %fd412;
	mul.f64 	%fd414, %fd406, %fd413;
	sub.f64 	%fd415, %fd407, %fd408;
	add.f64 	%fd416, %fd415, %fd412;
	div.rn.f64 	%fd417, %fd414, %fd416;
	add.f64 	%fd418, %fd402, %fd417;
	add.s64 	%rd144, %rd8, %rd140;
	st.global.f64 	[%rd144], %fd418;
$L__BB0_44:
	setp.gt.u32 	%p149, %r13, %r47;
	setp.lt.u32 	%p150, %r13, %r2;
	setp.gt.u32 	%p151, %r30, %r7;
	or.pred  	%p152, %p1, %p150;
	or.pred  	%p153, %p152, %p149;
	or.pred  	%p154, %p153, %p151;
	@%p154 bra 	$L__BB0_46;
	mul.wide.u32 	%rd145, %r13, 2560;
	add.s64 	%rd146, %rd5, %rd145;
	ld.global.nc.f64 	%fd419, [%rd146+2560];
	ld.global.nc.f64 	%fd420, [%rd146];
	sub.f64 	%fd421, %fd419, %fd420;
	add.s64 	%rd147, %rd6, %rd145;
	ld.global.nc.f64 	%fd422, [%rd147+2560];
	ld.global.nc.f64 	%fd423, [%rd147];
	add.f64 	%fd424, %fd422, %fd423;
	mul.f64 	%fd425, %fd424, 0d3FE0000000000000;
	add.s64 	%rd148, %rd7, %rd145;
	ld.global.nc.f64 	%fd426, [%rd148+819200];
	ld.global.nc.f64 	%fd427, [%rd148];
	add.f64 	%fd428, %fd426, %fd427;
	ld.global.nc.f64 	%fd429, [%rd148+821760];
	ld.global.nc.f64 	%fd430, [%rd148+2560];
	add.f64 	%fd431, %fd429, %fd430;
	sub.f64 	%fd432, %fd428, %fd431;
	mul.f64 	%fd433, %fd425, %fd432;
	sub.f64 	%fd434, %fd426, %fd427;
	add.f64 	%fd435, %fd434, %fd431;
	div.rn.f64 	%fd436, %fd433, %fd435;
	add.f64 	%fd437, %fd421, %fd436;
	add.s64 	%rd149, %rd8, %rd145;
	st.global.f64 	[%rd149], %fd437;
$L__BB0_46:
	setp.gt.u32 	%p155, %r14, %r47;
	setp.lt.u32 	%p156, %r14, %r2;
	setp.gt.u32 	%p157, %r30, %r7;
	or.pred  	%p158, %p1, %p156;
	or.pred  	%p159, %p158, %p155;
	or.pred  	%p160, %p159, %p157;
	@%p160 bra 	$L__BB0_48;
	mul.wide.u32 	%rd150, %r14, 2560;
	add.s64 	%rd151, %rd5, %rd150;
	ld.global.nc.f64 	%fd438, [%rd151+2560];
	ld.global.nc.f64 	%fd439, [%rd151];
	sub.f64 	%fd440, %fd438, %fd439;
	add.s64 	%rd152, %rd6, %rd150;
	ld.global.nc.f64 	%fd441, [%rd152+2560];
	ld.global.nc.f64 	%fd442, [%rd152];
	add.f64 	%fd443, %fd441, %fd442;
	mul.f64 	%fd444, %fd443, 0d3FE0000000000000;
	add.s64 	%rd153, %rd7, %rd150;
	ld.global.nc.f64 	%fd445, [%rd153+819200];
	ld.global.nc.f64 	%fd446, [%rd153];
	add.f64 	%fd447, %fd445, %fd446;
	ld.global.nc.f64 	%fd448, [%rd153+821760];
	ld.global.nc.f64 	%fd449, [%rd153+2560];
	add.f64 	%fd450, %fd448, %fd449;
	sub.f64 	%fd451, %fd447, %fd450;
	mul.f64 	%fd452, %fd444, %fd451;
	sub.f64 	%fd453, %fd445, %fd446;
	add.f64 	%fd454, %fd453, %fd450;
	div.rn.f64 	%fd455, %fd452, %fd454;
	add.f64 	%fd456, %fd440, %fd455;
	add.s64 	%rd154, %rd8, %rd150;
	st.global.f64 	[%rd154], %fd456;
$L__BB0_48:
	setp.gt.u32 	%p161, %r15, %r47;
	setp.lt.u32 	%p162, %r15, %r2;
	setp.gt.u32 	%p163, %r30, %r7;
	or.pred  	%p164, %p1, %p162;
	or.pred  	%p165, %p164, %p161;
	or.pred  	%p166, %p165, %p163;
	@%p166 bra 	$L__BB0_50;
	mul.wide.u32 	%rd155, %r15, 2560;
	add.s64 	%rd156, %rd5, %rd155;
	ld.global.nc.f64 	%fd457, [%rd156+2560];
	ld.global.nc.f64 	%fd458, [%rd156];
	sub.f64 	%fd459, %fd457, %fd458;
	add.s64 	%rd157, %rd6, %rd155;
	ld.global.nc.f64 	%fd460, [%rd157+2560];
	ld.global.nc.f64 	%fd461, [%rd157];
	add.f64 	%fd462, %fd460, %fd461;
	mul.f64 	%fd463, %fd462, 0d3FE0000000000000;
	add.s64 	%rd158, %rd7, %rd155;
	ld.global.nc.f64 	%fd464, [%rd158+819200];
	ld.global.nc.f64 	%fd465, [%rd158];
	add.f64 	%fd466, %fd464, %fd465;
	ld.global.nc.f64 	%fd467, [%rd158+821760];
	ld.global.nc.f64 	%fd468, [%rd158+2560];
	add.f64 	%fd469, %fd467, %fd468;
	sub.f64 	%fd470, %fd466, %fd469;
	mul.f64 	%fd471, %fd463, %fd470;
	sub.f64 	%fd472, %fd464, %fd465;
	add.f64 	%fd473, %fd472, %fd469;
	div.rn.f64 	%fd474, %fd471, %fd473;
	add.f64 	%fd475, %fd459, %fd474;
	add.s64 	%rd159, %rd8, %rd155;
	st.global.f64 	[%rd159], %fd475;
$L__BB0_50:
	setp.gt.u32 	%p167, %r16, %r47;
	setp.lt.u32 	%p168, %r16, %r2;
	setp.gt.u32 	%p169, %r30, %r7;
	or.pred  	%p170, %p1, %p168;
	or.pred  	%p171, %p170, %p167;
	or.pred  	%p172, %p171, %p169;
	@%p172 bra 	$L__BB0_52;
	mul.wide.u32 	%rd160, %r16, 2560;
	add.s64 	%rd161, %rd5, %rd160;
	ld.global.nc.f64 	%fd476, [%rd161+2560];
	ld.global.nc.f64 	%fd477, [%rd161];
	sub.f64 	%fd478, %fd476, %fd477;
	add.s64 	%rd162, %rd6, %rd160;
	ld.global.nc.f64 	%fd479, [%rd162+2560];
	ld.global.nc.f64 	%fd480, [%rd162];
	add.f64 	%fd481, %fd479, %fd480;
	mul.f64 	%fd482, %fd481, 0d3FE0000000000000;
	add.s64 	%rd163, %rd7, %rd160;
	ld.global.nc.f64 	%fd483, [%rd163+819200];
	ld.global.nc.f64 	%fd484, [%rd163];
	add.f64 	%fd485, %fd483, %fd484;
	ld.global.nc.f64 	%fd486, [%rd163+821760];
	ld.global.nc.f64 	%fd487, [%rd163+2560];
	add.f64 	%fd488, %fd486, %fd487;
	sub.f64 	%fd489, %fd485, %fd488;
	mul.f64 	%fd490, %fd482, %fd489;
	sub.f64 	%fd491, %fd483, %fd484;
	add.f64 	%fd492, %fd491, %fd488;
	div.rn.f64 	%fd493, %fd490, %fd492;
	add.f64 	%fd494, %fd478, %fd493;
	add.s64 	%rd164, %rd8, %rd160;
	st.global.f64 	[%rd164], %fd494;
$L__BB0_52:
	setp.gt.u32 	%p173, %r17, %r47;
	setp.lt.u32 	%p174, %r17, %r2;
	setp.gt.u32 	%p175, %r30, %r7;
	or.pred  	%p176, %p1, %p174;
	or.pred  	%p177, %p176, %p173;
	or.pred  	%p178, %p177, %p175;
	@%p178 bra 	$L__BB0_54;
	mul.wide.u32 	%rd165, %r17, 2560;
	add.s64 	%rd166, %rd5, %rd165;
	ld.global.nc.f64 	%fd495, [%rd166+2560];
	ld.global.nc.f64 	%fd496, [%rd166];
	sub.f64 	%fd497, %fd495, %fd496;
	add.s64 	%rd167, %rd6, %rd165;
	ld.global.nc.f64 	%fd498, [%rd167+2560];
	ld.global.nc.f64 	%fd499, [%rd167];
	add.f64 	%fd500, %fd498, %fd499;
	mul.f64 	%fd501, %fd500, 0d3FE0000000000000;
	add.s64 	%rd168, %rd7, %rd165;
	ld.global.nc.f64 	%fd502, [%rd168+819200];
	ld.global.nc.f64 	%fd503, [%rd168];
	add.f64 	%fd504, %fd502, %fd503;
	ld.global.nc.f64 	%fd505, [%rd168+821760];
	ld.global.nc.f64 	%fd506, [%rd168+2560];
	add.f64 	%fd507, %fd505, %fd506;
	sub.f64 	%fd508, %fd504, %fd507;
	mul.f64 	%fd509, %fd501, %fd508;
	sub.f64 	%fd510, %fd502, %fd503;
	add.f64 	%fd511, %fd510, %fd507;
	div.rn.f64 	%fd512, %fd509, %fd511;
	add.f64 	%fd513, %fd497, %fd512;
	add.s64 	%rd169, %rd8, %rd165;
	st.global.f64 	[%rd169], %fd513;
$L__BB0_54:
	setp.gt.u32 	%p179, %r18, %r47;
	setp.lt.u32 	%p180, %r18, %r2;
	setp.gt.u32 	%p181, %r30, %r7;
	or.pred  	%p182, %p1, %p180;
	or.pred  	%p183, %p182, %p179;
	or.pred  	%p184, %p183, %p181;
	@%p184 bra 	$L__BB0_56;
	mul.wide.u32 	%rd170, %r18, 2560;
	add.s64 	%rd171, %rd5, %rd170;
	ld.global.nc.f64 	%fd514, [%rd171+2560];
	ld.global.nc.f64 	%fd515, [%rd171];
	sub.f64 	%fd516, %fd514, %fd515;
	add.s64 	%rd172, %rd6, %rd170;
	ld.global.nc.f64 	%fd517, [%rd172+2560];
	ld.global.nc.f64 	%fd518, [%rd172];
	add.f64 	%fd519, %fd517, %fd518;
	mul.f64 	%fd520, %fd519, 0d3FE0000000000000;
	add.s64 	%rd173, %rd7, %rd170;
	ld.global.nc.f64 	%fd521, [%rd173+819200];
	ld.global.nc.f64 	%fd522, [%rd173];
	add.f64 	%fd523, %fd521, %fd522;
	ld.global.nc.f64 	%fd524, [%rd173+821760];
	ld.global.nc.f64 	%fd525, [%rd173+2560];
	add.f64 	%fd526, %fd524, %fd525;
	sub.f64 	%fd527, %fd523, %fd526;
	mul.f64 	%fd528, %fd520, %fd527;
	sub.f64 	%fd529, %fd521, %fd522;
	add.f64 	%fd530, %fd529, %fd526;
	div.rn.f64 	%fd531, %fd528, %fd530;
	add.f64 	%fd532, %fd516, %fd531;
	add.s64 	%rd174, %rd8, %rd170;
	st.global.f64 	[%rd174], %fd532;
$L__BB0_56:
	setp.gt.u32 	%p185, %r19, %r47;
	setp.lt.u32 	%p186, %r19, %r2;
	setp.gt.u32 	%p187, %r30, %r7;
	or.pred  	%p188, %p1, %p186;
	or.pred  	%p189, %p188, %p185;
	or.pred  	%p190, %p189, %p187;
	@%p190 bra 	$L__BB0_58;
	mul.wide.u32 	%rd175, %r19, 2560;
	add.s64 	%rd176, %rd5, %rd175;
	ld.global.nc.f64 	%fd533, [%rd176+2560];
	ld.global.nc.f64 	%fd534, [%rd176];
	sub.f64 	%fd535, %fd533, %fd534;
	add.s64 	%rd177, %rd6, %rd175;
	ld.global.nc.f64 	%fd536, [%rd177+2560];
	ld.global.nc.f64 	%fd537, [%rd177];
	add.f64 	%fd538, %fd536, %fd537;
	mul.f64 	%fd539, %fd538, 0d3FE0000000000000;
	add.s64 	%rd178, %rd7, %rd175;
	ld.global.nc.f64 	%fd540, [%rd178+819200];
	ld.global.nc.f64 	%fd541, [%rd178];
	add.f64 	%fd542, %fd540, %fd541;
	ld.global.nc.f64 	%fd543, [%rd178+821760];
	ld.global.nc.f64 	%fd544, [%rd178+2560];
	add.f64 	%fd545, %fd543, %fd544;
	sub.f64 	%fd546, %fd542, %fd545;
	mul.f64 	%fd547, %fd539, %fd546;
	sub.f64 	%fd548, %fd540, %fd541;
	add.f64 	%fd549, %fd548, %fd545;
	div.rn.f64 	%fd550, %fd547, %fd549;
	add.f64 	%fd551, %fd535, %fd550;
	add.s64 	%rd179, %rd8, %rd175;
	st.global.f64 	[%rd179], %fd551;
$L__BB0_58:
	setp.gt.u32 	%p191, %r20, %r47;
	setp.lt.u32 	%p192, %r20, %r2;
	setp.gt.u32 	%p193, %r30, %r7;
	or.pred  	%p194, %p1, %p192;
	or.pred  	%p195, %p194, %p191;
	or.pred  	%p196, %p195, %p193;
	@%p196 bra 	$L__BB0_60;
	mul.wide.u32 	%rd180, %r20, 2560;
	add.s64 	%rd181, %rd5, %rd180;
	ld.global.nc.f64 	%fd552, [%rd181+2560];
	ld.global.nc.f64 	%fd553, [%rd181];
	sub.f64 	%fd554, %fd552, %fd553;
	add.s64 	%rd182, %rd6, %rd180;
	ld.global.nc.f64 	%fd555, [%rd182+2560];
	ld.global.nc.f64 	%fd556, [%rd182];
	add.f64 	%fd557, %fd555, %fd556;
	mul.f64 	%fd558, %fd557, 0d3FE0000000000000;
	add.s64 	%rd183, %rd7, %rd180;
	ld.global.nc.f64 	%fd559, [%rd183+819200];
	ld.global.nc.f64 	%fd560, [%rd183];
	add.f64 	%fd561, %fd559, %fd560;
	ld.global.nc.f64 	%fd562, [%rd183+821760];
	ld.global.nc.f64 	%fd563, [%rd183+2560];
	add.f64 	%fd564, %fd562, %fd563;
	sub.f64 	%fd565, %fd561, %fd564;
	mul.f64 	%fd566, %fd558, %fd565;
	sub.f64 	%fd567, %fd559, %fd560;
	add.f64 	%fd568, %fd567, %fd564;
	div.rn.f64 	%fd569, %fd566, %fd568;
	add.f64 	%fd570, %fd554, %fd569;
	add.s64 	%rd184, %rd8, %rd180;
	st.global.f64 	[%rd184], %fd570;
$L__BB0_60:
	setp.gt.u32 	%p197, %r21, %r47;
	setp.lt.u32 	%p198, %r21, %r2;
	setp.gt.u32 	%p199, %r30, %r7;
	or.pred  	%p200, %p1, %p198;
	or.pred  	%p201, %p200, %p197;
	or.pred  	%p202, %p201, %p199;
	@%p202 bra 	$L__BB0_62;
	mul.wide.u32 	%rd185, %r21, 2560;
	add.s64 	%rd186, %rd5, %rd185;
	ld.global.nc.f64 	%fd571, [%rd186+2560];
	ld.global.nc.f64 	%fd572, [%rd186];
	sub.f64 	%fd573, %fd571, %fd572;
	add.s64 	%rd187, %rd6, %rd185;
	ld.global.nc.f64 	%fd574, [%rd187+2560];
	ld.global.nc.f64 	%fd575, [%rd187];
	add.f64 	%fd576, %fd574, %fd575;
	mul.f64 	%fd577, %fd576, 0d3FE0000000000000;
	add.s64 	%rd188, %rd7, %rd185;
	ld.global.nc.f64 	%fd578, [%rd188+819200];
	ld.global.nc.f64 	%fd579, [%rd188];
	add.f64 	%fd580, %fd578, %fd579;
	ld.global.nc.f64 	%fd581, [%rd188+821760];
	ld.global.nc.f64 	%fd582, [%rd188+2560];
	add.f64 	%fd583, %fd581, %fd582;
	sub.f64 	%fd584, %fd580, %fd583;
	mul.f64 	%fd585, %fd577, %fd584;
	sub.f64 	%fd586, %fd578, %fd579;
	add.f64 	%fd587, %fd586, %fd583;
	div.rn.f64 	%fd588, %fd585, %fd587;
	add.f64 	%fd589, %fd573, %fd588;
	add.s64 	%rd189, %rd8, %rd185;
	st.global.f64 	[%rd189], %fd589;
$L__BB0_62:
	setp.gt.u32 	%p203, %r22, %r47;
	setp.lt.u32 	%p204, %r22, %r2;
	setp.gt.u32 	%p205, %r30, %r7;
	or.pred  	%p206, %p1, %p204;
	or.pred  	%p207, %p206, %p203;
	or.pred  	%p208, %p207, %p205;
	@%p208 bra 	$L__BB0_64;
	mul.wide.u32 	%rd190, %r22, 2560;
	add.s64 	%rd191, %rd5, %rd190;
	ld.global.nc.f64 	%fd590, [%rd191+2560];
	ld.global.nc.f64 	%fd591, [%rd191];
	sub.f64 	%fd592, %fd590, %fd591;
	add.s64 	%rd192, %rd6, %rd190;
	ld.global.nc.f64 	%fd593, [%rd192+2560];
	ld.global.nc.f64 	%fd594, [%rd192];
	add.f64 	%fd595, %fd593, %fd594;
	mul.f64 	%fd596, %fd595, 0d3FE0000000000000;
	add.s64 	%rd193, %rd7, %rd190;
	ld.global.nc.f64 	%fd597, [%rd193+819200];
	ld.global.nc.f64 	%fd598, [%rd193];
	add.f64 	%fd599, %fd597, %fd598;
	ld.global.nc.f64 	%fd600, [%rd193+821760];
	ld.global.nc.f64 	%fd601, [%rd193+2560];
	add.f64 	%fd602, %fd600, %fd601;
	sub.f64 	%fd603, %fd599, %fd602;
	mul.f64 	%fd604, %fd596, %fd603;
	sub.f64 	%fd605, %fd597, %fd598;
	add.f64 	%fd606, %fd605, %fd602;
	div.rn.f64 	%fd607, %fd604, %fd606;
	add.f64 	%fd608, %fd592, %fd607;
	add.s64 	%rd194, %rd8, %rd190;
	st.global.f64 	[%rd194], %fd608;
$L__BB0_64:
	ret;

}
	// .globl	_Z9fastwave2PdS_S_S_iii
.visible .entry _Z9fastwave2PdS_S_S_iii(
	.param .u64 .ptr .align 1 _Z9fastwave2PdS_S_S_iii_param_0,
	.param .u64 .ptr .align 1 _Z9fastwave2PdS_S_S_iii_param_1,
	.param .u64 .ptr .align 1 _Z9fastwave2PdS_S_S_iii_param_2,
	.param .u64 .ptr .align 1 _Z9fastwave2PdS_S_S_iii_param_3,
	.param .u32 _Z9fastwave2PdS_S_S_iii_param_4,
	.param .u32 _Z9fastwave2PdS_S_S_iii_param_5,
	.param .u32 _Z9fastwave2PdS_S_S_iii_param_6
)
{
	.reg .pred 	%p<209>;
	.reg .b32 	%r<59>;
	.reg .b64 	%rd<309>;
	.reg .b64 	%fd<609>;

	ld.param.u64 	%rd9, [_Z9fastwave2PdS_S_S_iii_param_0];
	ld.param.u64 	%rd10, [_Z9fastwave2PdS_S_S_iii_param_1];
	ld.param.u64 	%rd11, [_Z9fastwave2PdS_S_S_iii_param_2];
	ld.param.u64 	%rd12, [_Z9fastwave2PdS_S_S_iii_param_3];
	ld.param.u32 	%r23, [_Z9fastwave2PdS_S_S_iii_param_4];
	ld.param.u32 	%r24, [_Z9fastwave2PdS_S_S_iii_param_5];
	ld.param.u32 	%r25, [_Z9fastwave2PdS_S_S_iii_param_6];
	cvta.to.global.u64 	%rd13, %rd9;
	cvta.to.global.u64 	%rd14, %rd12;
	cvta.to.global.u64 	%rd15, %rd11;
	cvta.to.global.u64 	%rd16, %rd10;
	mov.u32 	%r26, %ctaid.x;
	mov.u32 	%r27, %ntid.x;
	mul.lo.s32 	%r28, %r26, %r27;
	mov.u32 	%r29, %tid.x;
	add.s32 	%r30, %r28, %r29;
	mov.u32 	%r31, %ctaid.y;
	mov.u32 	%r32, %ntid.y;
	shl.b32 	%r33, %r32, 4;
	mul.lo.s32 	%r2, %r33, %r31;
	mov.u32 	%r34, %tid.y;
	add.s32 	%r35, %r2, %r34;
	mov.u32 	%r36, %ctaid.z;
	mov.u32 	%r37, %ntid.z;
	shl.b32 	%r38, %r37, 1;
	mul.lo.s32 	%r39, %r38, %r36;
	mov.u32 	%r40, %tid.z;
	add.s32 	%r4, %r39, %r40;
	add.s32 	%r41, %r38, %r39;
	add.s32 	%r42, %r41, -1;
	add.s32 	%r43, %r23, -2;
	min.u32 	%r5, %r42, %r43;
	add.s32 	%r44, %r2, %r33;
	add.s32 	%r45, %r44, -1;
	add.s32 	%r46, %r24, -1;
	setp.lt.u32 	%p2, %r45, %r46;
	selp.b32 	%r47, %r44, %r24, %p2;
	add.s32 	%r6, %r47, -1;
	add.s32 	%r49, %r27, %r28;
	add.s32 	%r50, %r49, -1;
	add.s32 	%r51, %r25, -2;
	min.u32 	%r52, %r50, %r51;
	setp.gt.u32 	%p3, %r30, %r52;
	mul.wide.u32 	%rd17, %r30, 8;
	add.s64 	%rd18, %rd13, %rd17;
	add.s32 	%r8, %r35, %r32;
	add.s32 	%r9, %r8, %r32;
	add.s32 	%r10, %r9, %r32;
	add.s32 	%r11, %r10, %r32;
	add.s32 	%r12, %r11, %r32;
	add.s32 	%r13, %r12, %r32;
	add.s32 	%r14, %r13, %r32;
	add.s32 	%r15, %r14, %r32;
	add.s32 	%r16, %r15, %r32;
	add.s32 	%r17, %r16, %r32;
	add.s32 	%r18, %r17, %r32;
	add.s32 	%r19, %r18, %r32;
	add.s32 	%r20, %r19, %r32;
	add.s32 	%r21, %r20, %r32;
	add.s32 	%r22, %r21, %r32;
	setp.gt.u32 	%p4, %r4, %r5;
	mul.wide.u32 	%rd19, %r4, 819200;
	add.s64 	%rd1, %rd16, %rd19;
	add.s64 	%rd2, %rd15, %rd19;
	add.s64 	%rd3, %rd14, %rd19;
	add.s64 	%rd4, %rd18, %rd19;
	setp.gt.u32 	%p5, %r35, %r6;
	or.pred  	%p6, %p4, %p5;
	or.pred  	%p7, %p6, %p3;
	@%p7 bra 	$L__BB1_2;
	mul.wide.u32 	%rd20, %r35, 2560;
	add.s64 	%rd21, %rd1, %rd20;
	mul.wide.u32 	%rd22, %r30, 8;
	add.s64 	%rd23, %rd21, %rd22;
	ld.global.nc.f64 	%fd1, [%rd23+8];
	ld.global.nc.f64 	%fd2, [%rd23];
	sub.f64 	%fd3, %fd1, %fd2;
	add.s64 	%rd24, %rd2, %rd20;
	add.s64 	%rd25, %rd24, %rd22;
	ld.global.nc.f64 	%fd4, [%rd25+8];
	ld.global.nc.f64 	%fd5, [%rd25];
	add.f64 	%fd6, %fd4, %fd5;
	mul.f64 	%fd7, %fd6, 0d3FE0000000000000;
	add.s64 	%rd26, %rd3, %rd20;
	add.s64 	%rd27, %rd26, %rd22;
	ld.global.nc.f64 	%fd8, [%rd27+819200];
	ld.global.nc.f64 	%fd9, [%rd27];
	add.f64 	%fd10, %fd8, %fd9;
	ld.global.nc.f64 	%fd11, [%rd27+819208];
	ld.global.nc.f64 	%fd12, [%rd27+8];
	add.f64 	%fd13, %fd11, %fd12;
	sub.f64 	%fd14, %fd10, %fd13;
	mul.f64 	%fd15, %fd7, %fd14;
	sub.f64 	%fd16, %fd8, %fd9;
	add.f64 	%fd17, %fd16, %fd13;
	div.rn.f64 	%fd18, %fd15, %fd17;
	add.f64 	%fd19, %fd3, %fd18;
	add.s64 	%rd28, %rd4, %rd20;
	st.global.f64 	[%rd28], %fd19;
$L__BB1_2:
	setp.gt.u32 	%p8, %r4, %r5;
	setp.gt.u32 	%p9, %r30, %r52;
	setp.lt.u32 	%p10, %r8, %r2;
	setp.gt.u32 	%p11, %r8, %r6;
	or.pred  	%p12, %p8, %p11;
	or.pred  	%p13, %p12, %p10;
	or.pred  	%p14, %p13, %p9;
	@%p14 bra 	$L__BB1_4;
	mul.wide.u32 	%rd29, %r8, 2560;
	add.s64 	%rd30, %rd1, %rd29;
	mul.wide.u32 	%rd31, %r30, 8;
	add.s64 	%rd32, %rd30, %rd31;
	ld.global.nc.f64 	%fd20, [%rd32+8];
	ld.global.nc.f64 	%fd21, [%rd32];
	sub.f64 	%fd22, %fd20, %fd21;
	add.s64 	%rd33, %rd2, %rd29;
	add.s64 	%rd34, %rd33, %rd31;
	ld.global.nc.f64 	%fd23, [%rd34+8];
	ld.global.nc.f64 	%fd24, [%rd34];
	add.f64 	%fd25, %fd23, %fd24;
	mul.f64 	%fd26, %fd25, 0d3FE0000000000000;
	add.s64 	%rd35, %rd3, %rd29;
	add.s64 	%rd36, %rd35, %rd31;
	ld.global.nc.f64 	%fd27, [%rd36+819200];
	ld.global.nc.f64 	%fd28, [%rd36];
	add.f64 	%fd29, %fd27, %fd28;
	ld.global.nc.f64 	%fd30, [%rd36+819208];
	ld.global.nc.f64 	%fd31, [%rd36+8];
	add.f64 	%fd32, %fd30, %fd31;
	sub.f64 	%fd33, %fd29, %fd32;
	mul.f64 	%fd34, %fd26, %fd33;
	sub.f64 	%fd35, %fd27, %fd28;
	add.f64 	%fd36, %fd35, %fd32;
	div.rn.f64 	%fd37, %fd34, %fd36;
	add.f64 	%fd38, %fd22, %fd37;
	add.s64 	%rd37, %rd4, %rd29;
	st.global.f64 	[%rd37], %fd38;
$L__BB1_4:
	setp.gt.u32 	%p15, %r4, %r5;
	setp.gt.u32 	%p16, %r30, %r52;
	setp.lt.u32 	%p17, %r9, %r2;
	setp.gt.u32 	%p18, %r9, %r6;
	or.pred  	%p19, %p15, %p18;
	or.pred  	%p20, %p19, %p17;
	or.pred  	%p21, %p20, %p16;
	@%p21 bra 	$L__BB1_6;
	mul.wide.u32 	%rd38, %r9, 2560;
	add.s64 	%rd39, %rd1, %rd38;
	mul.wide.u32 	%rd40, %r30, 8;
	add.s64 	%rd41, %rd39, %rd40;
	ld.global.nc.f64 	%fd39, [%rd41+8];
	ld.global.nc.f64 	%fd40, [%rd41];
	sub.f64 	%fd41, %fd39, %fd40;
	add.s64 	%rd42, %rd2, %rd38;
	add.s64 	%rd43, %rd42, %rd40;
	ld.global.nc.f64 	%fd42, [%rd43+8];
	ld.global.nc.f64 	%fd43, [%rd43];
	add.f64 	%fd44, %fd42, %fd43;
	mul.f64 	%fd45, %fd44, 0d3FE0000000000000;
	add.s64 	%rd44, %rd3, %rd38;
	add.s64 	%rd45, %rd44, %rd40;
	ld.global.nc.f64 	%fd46, [%rd45+819200];
	ld.global.nc.f64 	%fd47, [%rd45];
	add.f64 	%fd48, %fd46, %fd47;
	ld.global.nc.f64 	%fd49, [%rd45+819208];
	ld.global.nc.f64 	%fd50, [%rd45+8];
	add.f64 	%fd51, %fd49, %fd50;
	sub.f64 	%fd52, %fd48, %fd51;
	mul.f64 	%fd53, %fd45, %fd52;
	sub.f64 	%fd54, %fd46, %fd47;
	add.f64 	%fd55, %fd54, %fd51;
	div.rn.f64 	%fd56, %fd53, %fd55;
	add.f64 	%fd57, %fd41, %fd56;
	add.s64 	%rd46, %rd4, %rd38;
	st.global.f64 	[%rd46], %fd57;
$L__BB1_6:
	setp.gt.u32 	%p22, %r4, %r5;
	setp.gt.u32 	%p23, %r30, %r52;
	setp.lt.u32 	%p24, %r10, %r2;
	setp.gt.u32 	%p25, %r10, %r6;
	or.pred  	%p26, %p22, %p25;
	or.pred  	%p27, %p26, %p24;
	or.pred  	%p28, %p27, %p23;
	@%p28 bra 	$L__BB1_8;
	mul.wide.u32 	%rd47, %r10, 2560;
	add.s64 	%rd48, %rd1, %rd47;
	mul.wide.u32 	%rd49, %r30, 8;
	add.s64 	%rd50, %rd48, %rd49;
	ld.global.nc.f64 	%fd58, [%rd50+8];
	ld.global.nc.f64 	%fd59, [%rd50];
	sub.f64 	%fd60, %fd58, %fd59;
	add.s64 	%rd51, %rd2, %rd47;
	add.s64 	%rd52, %rd51, %rd49;
	ld.global.nc.f64 	%fd61, [%rd52+8];
	ld.global.nc.f64 	%fd62, [%rd52];
	add.f64 	%fd63, %fd61, %fd62;
	mul.f64 	%fd64, %fd63, 0d3FE0000000000000;
	add.s64 	%rd53, %rd3, %rd47;
	add.s64 	%rd54, %rd53, %rd49;
	ld.global.nc.f64 	%fd65, [%rd54+819200];
	ld.global.nc.f64 	%fd66, [%rd54];
	add.f64 	%fd67, %fd65, %fd66;
	ld.global.nc.f64 	%fd68, [%rd54+819208];
	ld.global.nc.f64 	%fd69, [%rd54+8];
	add.f64 	%fd70, %fd68, %fd69;
	sub.f64 	%fd71, %fd67, %fd70;
	mul.f64 	%fd72, %fd64, %fd71;
	sub.f64 	%fd73, %fd65, %fd66;
	add.f64 	%fd74, %fd73, %fd70;
	div.rn.f64 	%fd75, %fd72, %fd74;
	add.f64 	%fd76, %fd60, %fd75;
	add.s64 	%rd55, %rd4, %rd47;
	st.global.f64 	[%rd55], %fd76;
$L__BB1_8:
	setp.gt.u32 	%p29, %r4, %r5;
	setp.gt.u32 	%p30, %r30, %r52;
	setp.lt.u32 	%p31, %r11, %r2;
	setp.gt.u32 	%p32, %r11, %r6;
	or.pred  	%p33, %p29, %p32;
	or.pred  	%p34, %p33, %p31;
	or.pred  	%p35, %p34, %p30;
	@%p35 bra 	$L__BB1_10;
	mul.wide.u32 	%rd56, %r11, 2560;
	add.s64 	%rd57, %rd1, %rd56;
	mul.wide.u32 	%rd58, %r30, 8;
	add.s64 	%rd59, %rd57, %rd58;
	ld.global.nc.f64 	%fd77, [%rd59+8];
	ld.global.nc.f64 	%fd78, [%rd59];
	sub.f64 	%fd79, %fd77, %fd78;
	add.s64 	%rd60, %rd2, %rd56;
	add.s64 	%rd61, %rd60, %rd58;
	ld.global.nc.f64 	%fd80, [%rd61+8];
	ld.global.nc.f64 	%fd81, [%rd61];
	add.f64 	%fd82, %fd80, %fd81;
	mul.f64 	%fd83, %fd82, 0d3FE0000000000000;
	add.s64 	%rd62, %rd3, %rd56;
	add.s64 	%rd63, %rd62, %rd58;
	ld.global.nc.f64 	%fd84, [%rd63+819200];
	ld.global.nc.f64 	%fd85, [%rd63];
	add.f64 	%fd86, %fd84, %fd85;
	ld.global.nc.f64 	%fd87, [%rd63+819208];
	ld.global.nc.f64 	%fd88, [%rd63+8];
	add.f64 	%fd89, %fd87, %fd88;
	sub.f64 	%fd90, %fd86, %fd89;
	mul.f64 	%fd91, %fd83, %fd90;
	sub.f64 	%fd92, %fd84, %fd85;
	add.f64 	%fd93, %fd92, %fd89;
	div.rn.f64 	%fd94, %fd91, %fd93;
	add.f64 	%fd95, %fd79, %fd94;
	add.s64 	%rd64, %rd4, %rd56;
	st.global.f64 	[%rd64], %fd95;
$L__BB1_10:
	setp.gt.u32 	%p36, %r4, %r5;
	setp.gt.u32 	%p37, %r30, %r52;
	setp.lt.u32 	%p38, %r12, %r2;
	setp.gt.u32 	%p39, %r12, %r6;
	or.pred  	%p40, %p36, %p39;
	or.pred  	%p41, %p40, %p38;
	or.pred  	%p42, %p41, %p37;
	@%p42 bra 	$L__BB1_12;
	mul.wide.u32 	%rd65, %r12, 2560;
	add.s64 	%rd66, %rd1, %rd65;
	mul.wide.u32 	%rd67, %r30, 8;
	add.s64 	%rd68, %rd66, %rd67;
	ld.global.nc.f64 	%fd96, [%rd68+8];
	ld.global.nc.f64 	%fd97, [%rd68];
	sub.f64 	%fd98, %fd96, %fd97;
	add.s64 	%rd69, %rd2, %rd65;
	add.s64 	%rd70, %rd69, %rd67;
	ld.global.nc.f64 	%fd99, [%rd70+8];
	ld.global.nc.f64 	%fd100, [%rd70];
	add.f64 	%fd101, %fd99, %fd100;
	mul.f64 	%fd102, %fd101, 0d3FE0000000000000;
	add.s64 	%rd71, %rd3, %rd65;
	add.s64 	%rd72, %rd71, %rd67;
	ld.global.nc.f64 	%fd103, [%rd72+819200];
	ld.global.nc.f64 	%fd104, [%rd72];
	add.f64 	%fd105, %fd103, %fd104;
	ld.global.nc.f64 	%fd106, [%rd72+819208];
	ld.global.nc.f64 	%fd107, [%rd72+8];
	add.f64 	%fd108, %fd106, %fd107;
	sub.f64 	%fd109, %fd105, %fd108;
	mul.f64 	%fd110, %fd102, %fd109;
	sub.f64 	%fd111, %fd103, %fd104;
	add.f64 	%fd112, %fd111, %fd108;
	div.rn.f64 	%fd113, %fd110, %fd112;
	add.f64 	%fd114, %fd98, %fd113;
	add.s64 	%rd73, %rd4, %rd65;
	st.global.f64 	[%rd73], %fd114;
$L__BB1_12:
	setp.gt.u32 	%p43, %r4, %r5;
	setp.gt.u32 	%p44, %r30, %r52;
	setp.lt.u32 	%p45, %r13, %r2;
	setp.gt.u32 	%p46, %r13, %r6;
	or.pred  	%p47, %p43, %p46;
	or.pred  	%p48, %p47, %p45;
	or.pred  	%p49, %p48, %p44;
	@%p49 bra 	$L__BB1_14;
	mul.wide.u32 	%rd74, %r13, 2560;
	add.s64 	%rd75, %rd1, %rd74;
	mul.wide.u32 	%rd76, %r30, 8;
	add.s64 	%rd77, %rd75, %rd76;
	ld.global.nc.f64 	%fd115, [%rd77+8];
	ld.global.nc.f64 	%fd116, [%rd77];
	sub.f64 	%fd117, %fd115, %fd116;
	add.s64 	%rd78, %rd2, %rd74;
	add.s64 	%rd79, %rd78, %rd76;
	ld.global.nc.f64 	%fd118, [%rd79+8];
	ld.global.nc.f64 	%fd119, [%rd79];
	add.f64 	%fd120, %fd118, %fd119;
	mul.f64 	%fd121, %fd120, 0d3FE0000000000000;
	add.s64 	%rd80, %rd3, %rd74;
	add.s64 	%rd81, %rd80, %rd76;
	ld.global.nc.f64 	%fd122, [%rd81+819200];
	ld.global.nc.f64 	%fd123, [%rd81];
	add.f64 	%fd124, %fd122, %fd123;
	ld.global.nc.f64 	%fd125, [%rd81+819208];
	ld.global.nc.f64 	%fd126, [%rd81+8];
	add.f64 	%fd127, %fd125, %fd126;
	sub.f64 	%fd128, %fd124, %fd127;
	mul.f64 	%fd129, %fd121, %fd128;
	sub.f64 	%fd130, %fd122, %fd123;
	add.f64 	%fd131, %fd130, %fd127;
	div.rn.f64 	%fd132, %fd129, %fd131;
	add.f64 	%fd133, %fd117, %fd132;
	add.s64 	%rd82, %rd4, %rd74;
	st.global.f64 	[%rd82], %fd133;
$L__BB1_14:
	setp.gt.u32 	%p50, %r4, %r5;
	setp.gt.u32 	%p51, %r30, %r52;
	setp.lt.u32 	%p52, %r14, %r2;
	setp.gt.u32 	%p53, %r14, %r6;
	or.pred  	%p54, %p50, %p53;
	or.pred  	%p55, %p54, %p52;
	or.pred  	%p56, %p55, %p51;
	@%p56 bra 	$L__BB1_16;
	mul.wide.u32 	%rd83, %r14, 2560;
	add.s64 	%rd84, %rd1, %rd83;
	mul.wide.u32 	%rd85, %r30, 8;
	add.s64 	%rd86, %rd84, %rd85;
	ld.global.nc.f64 	%fd134, [%rd86+8];
	ld.global.nc.f64 	%fd135, [%rd86];
	sub.f64 	%fd136, %fd134, %fd135;
	add.s64 	%rd87, %rd2, %rd83;
	add.s64 	%rd88, %rd87, %rd85;
	ld.global.nc.f64 	%fd137, [%rd88+8];
	ld.global.nc.f64 	%fd138, [%rd88];
	add.f64 	%fd139, %fd137, %fd138;
	mul.f64 	%fd140, %fd139, 0d3FE0000000000000;
	add.s64 	%rd89, %rd3, %rd83;
	add.s64 	%rd90, %rd89, %rd85;
	ld.global.nc.f64 	%fd141, [%rd90+819200];
	ld.global.nc.f64 	%fd142, [%rd90];
	add.f64 	%fd143, %fd141, %fd142;
	ld.global.nc.f64 	%fd144, [%rd90+819208];
	ld.global.nc.f64 	%fd145, [%rd90+8];
	add.f64 	%fd146, %fd144, %fd145;
	sub.f64 	%fd147, %fd143, %fd146;
	mul.f64 	%fd148, %fd140, %fd147;
	sub.f64 	%fd149, %fd141, %fd142;
	add.f64 	%fd150, %fd149, %fd146;
	div.rn.f64 	%fd151, %fd148, %fd150;
	add.f64 	%fd152, %fd136, %fd151;
	add.s64 	%rd91, %rd4, %rd83;
	st.global.f64 	[%rd91], %fd152;
$L__BB1_16:
	setp.gt.u32 	%p57, %r4, %r5;
	setp.gt.u32 	%p58, %r30, %r52;
	setp.lt.u32 	%p59, %r15, %r2;
	setp.gt.u32 	%p60, %r15, %r6;
	or.pred  	%p61, %p57, %p60;
	or.pred  	%p62, %p61, %p59;
	or.pred  	%p63, %p62, %p58;
	@%p63 bra 	$L__BB1_18;
	mul.wide.u32 	%rd92, %r15, 2560;
	add.s64 	%rd93, %rd1, %rd92;
	mul.wide.u32 	%rd94, %r30, 8;
	add.s64 	%rd95, %rd93, %rd94;
	ld.global.nc.f64 	%fd153, [%rd95+8];
	ld.global.nc.f64 	%fd154, [%rd95];
	sub.f64 	%fd155, %fd153, %fd154;
	add.s64 	%rd96, %rd2, %rd92;
	add.s64 	%rd97, %rd96, %rd94;
	ld.global.nc.f64 	%fd156, [%rd97+8];
	ld.global.nc.f64 	%fd157, [%rd97];
	add.f64 	%fd158, %fd156, %fd157;
	mul.f64 	%fd159, %fd158, 0d3FE0000000000000;
	add.s64 	%rd98, %rd3, %rd92;
	add.s64 	%rd99, %rd98, %rd94;
	ld.global.nc.f64 	%fd160, [%rd99+819200];
	ld.global.nc.f64 	%fd161, [%rd99];
	add.f64 	%fd162, %fd160, %fd161;
	ld.global.nc.f64 	%fd163, [%rd99+819208];
	ld.global.nc.f64 	%fd164, [%rd99+8];
	add.f64 	%fd165, %fd163, %fd164;
	sub.f64 	%fd166, %fd162, %fd165;
	mul.f64 	%fd167, %fd159, %fd166;
	sub.f64 	%fd168, %fd160, %fd161;
	add.f64 	%fd169, %fd168, %fd165;
	div.rn.f64 	%fd170, %fd167, %fd169;
	add.f64 	%fd171, %fd155, %fd170;
	add.s64 	%rd100, %rd4, %rd92;
	st.global.f64 	[%rd100], %fd171;
$L__BB1_18:
	setp.gt.u32 	%p64, %r4, %r5;
	setp.gt.u32 	%p65, %r30, %r52;
	setp.lt.u32 	%p66, %r16, %r2;
	setp.gt.u32 	%p67, %r16, %r6;
	or.pred  	%p68, %p64, %p67;
	or.pred  	%p69, %p68, %p66;
	or.pred  	%p70, %p69, %p65;
	@%p70 bra 	$L__BB1_20;
	mul.wide.u32 	%rd101, %r16, 2560;
	add.s64 	%rd102, %rd1, %rd101;
	mul.wide.u32 	%rd103, %r30, 8;
	add.s64 	%rd104, %rd102, %rd103;
	ld.global.nc.f64 	%fd172, [%rd104+8];
	ld.global.nc.f64 	%fd173, [%rd104];
	sub.f64 	%fd174, %fd172, %fd173;
	add.s64 	%rd105, %rd2, %rd101;
	add.s64 	%rd106, %rd105, %rd103;
	ld.global.nc.f64 	%fd175, [%rd106+8];
	ld.global.nc.f64 	%fd176, [%rd106];
	add.f64 	%fd177, %fd175, %fd176;
	mul.f64 	%fd178, %fd177, 0d3FE0000000000000;
	add.s64 	%rd107, %rd3, %rd101;
	add.s64 	%rd108, %rd107, %rd103;
	ld.global.nc.f64 	%fd179, [%rd108+819200];
	ld.global.nc.f64 	%fd180, [%rd108];
	add.f64 	%fd181, %fd179, %fd180;
	ld.global.nc.f64 	%fd182, [%rd108+819208];
	ld.global.nc.f64 	%fd183, [%rd108+8];
	add.f64 	%fd184, %fd182, %fd183;
	sub.f64 	%fd185, %fd181, %fd184;
	mul.f64 	%fd186, %fd178, %fd185;
	sub.f64 	%fd187, %fd179, %fd180;
	add.f64 	%fd188, %fd187, %fd184;
	div.rn.f64 	%fd189, %fd186, %fd188;
	add.f64 	%fd190, %fd174, %fd189;
	add.s64 	%rd109, %rd4, %rd101;
	st.global.f64 	[%rd109], %fd190;
$L__BB1_20:
	setp.gt.u32 	%p71, %r4, %r5;
	setp.gt.u32 	%p72, %r30, %r52;
	setp.lt.u32 	%p73, %r17, %r2;
	setp.gt.u32 	%p74, %r17, %r6;
	or.pred  	%p75, %p71, %p74;
	or.pred  	%p76, %p75, %p73;
	or.pred  	%p77, %p76, %p72;
	@%p77 bra 	$L__BB1_22;
	mul.wide.u32 	%rd110, %r17, 2560;
	add.s64 	%rd111, %rd1, %rd110;
	mul.wide.u32 	%rd112, %r30, 8;
	add.s64 	%rd113, %rd111, %rd112;
	ld.global.nc.f64 	%fd191, [%rd113+8];
	ld.global.nc.f64 	%fd192, [%rd113];
	sub.f64 	%fd193, %fd191, %fd192;
	add.s64 	%rd114, %rd2, %rd110;
	add.s64 	%rd115, %rd114, %rd112;
	ld.global.nc.f64 	%fd194, [%rd115+8];
	ld.global.nc.f64 	%fd195, [%rd115];
	add.f64 	%fd196, %fd194, %fd195;
	mul.f64 	%fd197, %fd196, 0d3FE0000000000000;
	add.s64 	%rd116, %rd3, %rd110;
	add.s64 	%rd117, %rd116, %rd112;
	ld.global.nc.f64 	%fd198, [%rd117+819200];
	ld.global.nc.f64 	%fd199, [%rd117];
	add.f64 	%fd200, %fd198, %fd199;
	ld.global.nc.f64 	%fd201, [%rd117+819208];
	ld.global.nc.f64 	%fd202, [%rd117+8];
	add.f64 	%fd203, %fd201, %fd202;
	sub.f64 	%fd204, %fd200, %fd203;
	mul.f64 	%fd205, %fd197, %fd204;
	sub.f64 	%fd206, %fd198, %fd199;
	add.f64 	%fd207, %fd206, %fd203;
	div.rn.f64 	%fd208, %fd205, %fd207;
	add.f64 	%fd209, %fd193, %fd208;
	add.s64 	%rd118, %rd4, %rd110;
	st.global.f64 	[%rd118], %fd209;
$L__BB1_22:
	setp.gt.u32 	%p78, %r4, %r5;
	setp.gt.u32 	%p79, %r30, %r52;
	setp.lt.u32 	%p80, %r18, %r2;
	setp.gt.u32 	%p81, %r18, %r6;
	or.pred  	%p82, %p78, %p81;
	or.pred  	%p83, %p82, %p80;
	or.pred  	%p84, %p83, %p79;
	@%p84 bra 	$L__BB1_24;
	mul.wide.u32 	%rd119, %r18, 2560;
	add.s64 	%rd120, %rd1, %rd119;
	mul.wide.u32 	%rd121, %r30, 8;
	add.s64 	%rd122, %rd120, %rd121;
	ld.global.nc.f64 	%fd210, [%rd122+8];
	ld.global.nc.f64 	%fd211, [%rd122];
	sub.f64 	%fd212, %fd210, %fd211;
	add.s64 	%rd123, %rd2, %rd119;
	add.s64 	%rd124, %rd123, %rd121;
	ld.global.nc.f64 	%fd213, [%rd124+8];
	ld.global.nc.f64 	%fd214, [%rd124];
	add.f64 	%fd215, %fd213, %fd214;
	mul.f64 	%fd216, %fd215, 0d3FE0000000000000;
	add.s64 	%rd125, %rd3, %rd119;
	add.s64 	%rd126, %rd125, %rd121;
	ld.global.nc.f64 	%fd217, [%rd126+819200];
	ld.global.nc.f64 	%fd218, [%rd126];
	add.f64 	%fd219, %fd217, %fd218;
	ld.global.nc.f64 	%fd220, [%rd126+819208];
	ld.global.nc.f64 	%fd221, [%rd126+8];
	add.f64 	%fd222, %fd220, %fd221;
	sub.f64 	%fd223, %fd219, %fd222;
	mul.f64 	%fd224, %fd216, %fd223;
	sub.f64 	%fd225, %fd217, %fd218;
	add.f64 	%fd226, %fd225, %fd222;
	div.rn.f64 	%fd227, %fd224, %fd226;
	add.f64 	%fd228, %fd212, %fd227;
	add.s64 	%rd127, %rd4, %rd119;
	st.global.f64 	[%rd127], %fd228;
$L__BB1_24:
	setp.gt.u32 	%p85, %r4, %r5;
	setp.gt.u32 	%p86, %r30, %r52;
	setp.lt.u32 	%p87, %r19, %r2;
	setp.gt.u32 	%p88, %r19, %r6;
	or.pred  	%p89, %p85, %p88;
	or.pred  	%p90, %p89, %p87;
	or.pred  	%p91, %p90, %p86;
	@%p91 bra 	$L__BB1_26;
	mul.wide.u32 	%rd128, %r19, 2560;
	add.s64 	%rd129, %rd1, %rd128;
	mul.wide.u32 	%rd130, %r30, 8;
	add.s64 	%rd131, %rd129, %rd130;
	ld.global.nc.f64 	%fd229, [%rd131+8];
	ld.global.nc.f64 	%fd230, [%rd131];
	sub.f64 	%fd231, %fd229, %fd230;
	add.s64 	%rd132, %rd2, %rd128;
	add.s64 	%rd133, %rd132, %rd130;
	ld.global.nc.f64 	%fd232, [%rd133+8];
	ld.global.nc.f64 	%fd233, [%rd133];
	add.f64 	%fd234, %fd232, %fd233;
	mul.f64 	%fd235, %fd234, 0d3FE0000000000000;
	add.s64 	%rd134, %rd3, %rd128;
	add.s64 	%rd135, %rd134, %rd130;
	ld.global.nc.f64 	%fd236, [%rd135+819200];
	ld.global.nc.f64 	%fd237, [%rd135];
	add.f64 	%fd238, %fd236, %fd237;
	ld.global.nc.f64 	%fd239, [%rd135+819208];
	ld.global.nc.f64 	%fd240, [%rd135+8];
	add.f64 	%fd241, %fd239, %fd240;
	sub.f64 	%fd242, %fd238, %fd241;
	mul.f64 	%fd243, %fd235, %fd242;
	sub.f64 	%fd244, %fd236, %fd237;
	add.f64 	%fd245, %fd244, %fd241;
	div.rn.f64 	%fd246, %fd243, %fd245;
	add.f64 	%fd247, %fd231, %fd246;
	add.s64 	%rd136, %rd4, %rd128;
	st.global.f64 	[%rd136], %fd247;
$L__BB1_26:
	setp.gt.u32 	%p92, %r4, %r5;
	setp.gt.u32 	%p93, %r30, %r52;
	setp.lt.u32 	%p94, %r20, %r2;
	setp.gt.u32 	%p95, %r20, %r6;
	or.pred  	%p96, %p92, %p95;
	or.pred  	%p97, %p96, %p94;
	or.pred  	%p98, %p97, %p93;
	@%p98 bra 	$L__BB1_28;
	mul.wide.u32 	%rd137, %r20, 2560;
	add.s64 	%rd138, %rd1, %rd137;
	mul.wide.u32 	%rd139, %r30, 8;
	add.s64 	%rd140, %rd138, %rd139;
	ld.global.nc.f64 	%fd248, [%rd140+8];
	ld.global.nc.f64 	%fd249, [%rd140];
	sub.f64 	%fd250, %fd248, %fd249;
	add.s64 	%rd141, %rd2, %rd137;
	add.s64 	%rd142, %rd141, %rd139;
	ld.global.nc.f64 	%fd251, [%rd142+8];
	ld.global.nc.f64 	%fd252, [%rd142];
	add.f64 	%fd253, %fd251, %fd252;
	mul.f64 	%fd254, %fd253, 0d3FE0000000000000;
	add.s64 	%rd143, %rd3, %rd137;
	add.s64 	%rd144, %rd143, %rd139;
	ld.global.nc.f64 	%fd255, [%rd144+819200];
	ld.global.nc.f64 	%fd256, [%rd144];
	add.f64 	%fd257, %fd255, %fd256;
	ld.global.nc.f64 	%fd258, [%rd144+819208];
	ld.global.nc.f64 	%fd259, [%rd144+8];
	add.f64 	%fd260, %fd258, %fd259;
	sub.f64 	%fd261, %fd257, %fd260;
	mul.f64 	%fd262, %fd254, %fd261;
	sub.f64 	%fd263, %fd255, %fd256;
	add.f64 	%fd264, %fd263, %fd260;
	div.rn.f64 	%fd265, %fd262, %fd264;
	add.f64 	%fd266, %fd250, %fd265;
	add.s64 	%rd145, %rd4, %rd137;
	st.global.f64 	[%rd145], %fd266;
$L__BB1_28:
	setp.gt.u32 	%p99, %r4, %r5;
	setp.gt.u32 	%p100, %r30, %r52;
	setp.lt.u32 	%p101, %r21, %r2;
	setp.gt.u32 	%p102, %r21, %r6;
	or.pred  	%p103, %p99, %p102;
	or.pred  	%p104, %p103, %p101;
	or.pred  	%p105, %p104, %p100;
	@%p105 bra 	$L__BB1_30;
	mul.wide.u32 	%rd146, %r21, 2560;
	add.s64 	%rd147, %rd1, %rd146;
	mul.wide.u32 	%rd148, %r30, 8;
	add.s64 	%rd149, %rd147, %rd148;
	ld.global.nc.f64 	%fd267, [%rd149+8];
	ld.global.nc.f64 	%fd268, [%rd149];
	sub.f64 	%fd269, %fd267, %fd268;
	add.s64 	%rd150, %rd2, %rd146;
	add.s64 	%rd151, %rd150, %rd148;
	ld.global.nc.f64 	%fd270, [%rd151+8];
	ld.global.nc.f64 	%fd271, [%rd151];
	add.f64 	%fd272, %fd270, %fd271;
	mul.f64 	%fd273, %fd272, 0d3FE0000000000000;
	add.s64 	%rd152, %rd3, %rd146;
	add.s64 	%rd153, %rd152, %rd148;
	ld.global.nc.f64 	%fd274, [%rd153+819200];
	ld.global.nc.f64 	%fd275, [%rd153];
	add.f64 	%fd276, %fd274, %fd275;
	ld.global.nc.f64 	%fd277, [%rd153+819208];
	ld.global.nc.f64 	%fd278, [%rd153+8];
	add.f64 	%fd279, %fd277, %fd278;
	sub.f64 	%fd280, %fd276, %fd279;
	mul.f64 	%fd281, %fd273, %fd280;
	sub.f64 	%fd282, %fd274, %fd275;
	add.f64 	%fd283, %fd282, %fd279;
	div.rn.f64 	%fd284, %fd281, %fd283;
	add.f64 	%fd285, %fd269, %fd284;
	add.s64 	%rd154, %rd4, %rd146;
	st.global.f64 	[%rd154], %fd285;
$L__BB1_30:
	setp.gt.u32 	%p106, %r4, %r5;
	setp.gt.u32 	%p107, %r30, %r52;
	setp.lt.u32 	%p108, %r22, %r2;
	setp.gt.u32 	%p109, %r22, %r6;
	or.pred  	%p110, %p106, %p109;
	or.pred  	%p111, %p110, %p108;
	or.pred  	%p112, %p111, %p107;
	@%p112 bra 	$L__BB1_32;
	mul.wide.u32 	%rd155, %r22, 2560;
	add.s64 	%rd156, %rd1, %rd155;
	mul.wide.u32 	%rd157, %r30, 8;
	add.s64 	%rd158, %rd156, %rd157;
	ld.global.nc.f64 	%fd286, [%rd158+8];
	ld.global.nc.f64 	%fd287, [%rd158];
	sub.f64 	%fd288, %fd286, %fd287;
	add.s64 	%rd159, %rd2, %rd155;
	add.s64 	%rd160, %rd159, %rd157;
	ld.global.nc.f64 	%fd289, [%rd160+8];
	ld.global.nc.f64 	%fd290, [%rd160];
	add.f64 	%fd291, %fd289, %fd290;
	mul.f64 	%fd292, %fd291, 0d3FE0000000000000;
	add.s64 	%rd161, %rd3, %rd155;
	add.s64 	%rd162, %rd161, %rd157;
	ld.global.nc.f64 	%fd293, [%rd162+819200];
	ld.global.nc.f64 	%fd294, [%rd162];
	add.f64 	%fd295, %fd293, %fd294;
	ld.global.nc.f64 	%fd296, [%rd162+819208];
	ld.global.nc.f64 	%fd297, [%rd162+8];
	add.f64 	%fd298, %fd296, %fd297;
	sub.f64 	%fd299, %fd295, %fd298;
	mul.f64 	%fd300, %fd292, %fd299;
	sub.f64 	%fd301, %fd293, %fd294;
	add.f64 	%fd302, %fd301, %fd298;
	div.rn.f64 	%fd303, %fd300, %fd302;
	add.f64 	%fd304, %fd288, %fd303;
	add.s64 	%rd163, %rd4, %rd155;
	st.global.f64 	[%rd163], %fd304;
$L__BB1_32:
	mov.u32 	%r53, %ntid.z;
	add.s32 	%r55, %r4, %r53;
	setp.gt.u32 	%p113, %r35, %r6;
	mov.u32 	%r56, %ctaid.z;
	mul.lo.s32 	%r57, %r53, %r56;
	shl.b32 	%r58, %r57, 1;
	setp.lt.u32 	%p115, %r55, %r58;
	setp.gt.u32 	%p116, %r55, %r5;
	mul.wide.s32 	%rd164, %r53, 819200;
	add.s64 	%rd5, %rd1, %rd164;
	add.s64 	%rd6, %rd2, %rd164;
	add.s64 	%rd7, %rd3, %rd164;
	add.s64 	%rd8, %rd4, %rd164;
	or.pred  	%p1, %p115, %p116;
	or.pred  	%p117, %p1, %p113;
	or.pred  	%p118, %p117, %p107;
	@%p118 bra 	$L__BB1_34;
	mul.wide.u32 	%rd165, %r35, 2560;
	add.s64 	%rd166, %rd5, %rd165;
	mul.wide.u32 	%rd167, %r30, 8;
	add.s64 	%rd168, %rd166, %rd167;
	ld.global.nc.f64 	%fd305, [%rd168+8];
	ld.global.nc.f64 	%fd306, [%rd168];
	sub.f64 	%fd307, %fd305, %fd306;
	add.s64 	%rd169, %rd6, %rd165;
	add.s64 	%rd170, %rd169, %rd167;
	ld.global.nc.f64 	%fd308, [%rd170+8];
	ld.global.nc.f64 	%fd309, [%rd170];
	add.f64 	%fd310, %fd308, %fd309;
	mul.f64 	%fd311, %fd310, 0d3FE0000000000000;
	add.s64 	%rd171, %rd7, %rd165;
	add.s64 	%rd172, %rd171, %rd167;
	ld.global.nc.f64 	%fd312, [%rd172+819200];
	ld.global.nc.f64 	%fd313, [%rd172];
	add.f64 	%fd314, %fd312, %fd313;
	ld.global.nc.f64 	%fd315, [%rd172+819208];
	ld.global.nc.f64 	%fd316, [%rd172+8];
	add.f64 	%fd317, %fd315, %fd316;
	sub.f64 	%fd318, %fd314, %fd317;
	mul.f64 	%fd319, %fd311, %fd318;
	sub.f64 	%fd320, %fd312, %fd313;
	add.f64 	%fd321, %fd320, %fd317;
	div.rn.f64 	%fd322, %fd319, %fd321;
	add.f64 	%fd323, %fd307, %fd322;
	add.s64 	%rd173, %rd8, %rd165;
	st.global.f64 	[%rd173], %fd323;
$L__BB1_34:
	setp.gt.u32 	%p119, %r8, %r6;
	setp.lt.u32 	%p120, %r8, %r2;
	setp.gt.u32 	%p121, %r30, %r52;
	or.pred  	%p122, %p1, %p120;
	or.pred  	%p123, %p122, %p119;
	or.pred  	%p124, %p123, %p121;
	@%p124 bra 	$L__BB1_36;
	mul.wide.u32 	%rd174, %r8, 2560;
	add.s64 	%rd175, %rd5, %rd174;
	mul.wide.u32 	%rd176, %r30, 8;
	add.s64 	%rd177, %rd175, %rd176;
	ld.global.nc.f64 	%fd324, [%rd177+8];
	ld.global.nc.f64 	%fd325, [%rd177];
	sub.f64 	%fd326, %fd324, %fd325;
	add.s64 	%rd178, %rd6, %rd174;
	add.s64 	%rd179, %rd178, %rd176;
	ld.global.nc.f64 	%fd327, [%rd179+8];
	ld.global.nc.f64 	%fd328, [%rd179];
	add.f64 	%fd329, %fd327, %fd328;
	mul.f64 	%fd330, %fd329, 0d3FE0000000000000;
	add.s64 	%rd180, %rd7, %rd174;
	add.s64 	%rd181, %rd180, %rd176;
	ld.global.nc.f64 	%fd331, [%rd181+819200];
	ld.global.nc.f64 	%fd332, [%rd181];
	add.f64 	%fd333, %fd331, %fd332;
	ld.global.nc.f64 	%fd334, [%rd181+819208];
	ld.global.nc.f64 	%fd335, [%rd181+8];
	add.f64 	%fd336, %fd334, %fd335;
	sub.f64 	%fd337, %fd333, %fd336;
	mul.f64 	%fd338, %fd330, %fd337;
	sub.f64 	%fd339, %fd331, %fd332;
	add.f64 	%fd340, %fd339, %fd336;
	div.rn.f64 	%fd341, %fd338, %fd340;
	add.f64 	%fd342, %fd326, %fd341;
	add.s64 	%rd182, %rd8, %rd174;
	st.global.f64 	[%rd182], %fd342;
$L__BB1_36:
	setp.gt.u32 	%p125, %r9, %r6;
	setp.lt.u32 	%p126, %r9, %r2;
	setp.gt.u32 	%p127, %r30, %r52;
	or.pred  	%p128, %p1, %p126;
	or.pred  	%p129, %p128, %p125;
	or.pred  	%p130, %p129, %p127;
	@%p130 bra 	$L__BB1_38;
	mul.wide.u32 	%rd183, %r9, 2560;
	add.s64 	%rd184, %rd5, %rd183;
	mul.wide.u32 	%rd185, %r30, 8;
	add.s64 	%rd186, %rd184, %rd185;
	ld.global.nc.f64 	%fd343, [%rd186+8];
	ld.global.nc.f64 	%fd344, [%rd186];
	sub.f64 	%fd345, %fd343, %fd344;
	add.s64 	%rd187, %rd6, %rd183;
	add.s64 	%rd188, %rd187, %rd185;
	ld.global.nc.f64 	%fd346, [%rd188+8];
	ld.global.nc.f64 	%fd347, [%rd188];
	add.f64 	%fd348, %fd346, %fd347;
	mul.f64 	%fd349, %fd348, 0d3FE0000000000000;
	add.s64 	%rd189, %rd7, %rd183;
	add.s64 	%rd190, %rd189, %rd185;
	ld.global.nc.f64 	%fd350, [%rd190+819200];
	ld.global.nc.f64 	%fd351, [%rd190];
	add.f64 	%fd352, %fd350, %fd351;
	ld.global.nc.f64 	%fd353, [%rd190+819208];
	ld.global.nc.f64 	%fd354, [%rd190+8];
	add.f64 	%fd355, %fd353, %fd354;
	sub.f64 	%fd356, %fd352, %fd355;
	mul.f64 	%fd357, %fd349, %fd356;
	sub.f64 	%fd358, %fd350, %fd351;
	add.f64 	%fd359, %fd358, %fd355;
	div.rn.f64 	%fd360, %fd357, %fd359;
	add.f64 	%fd361, %fd345, %fd360;
	add.s64 	%rd191, %rd8, %rd183;
	st.global.f64 	[%rd191], %fd361;
$L__BB1_38:
	setp.gt.u32 	%p131, %r10, %r6;
	setp.lt.u32 	%p132, %r10, %r2;
	setp.gt.u32 	%p133, %r30, %r52;
	or.pred  	%p134, %p1, %p132;
	or.pred  	%p135, %p134, %p131;
	or.pred  	%p136, %p135, %p133;
	@%p136 bra 	$L__BB1_40;
	mul.wide.u32 	%rd192, %r10, 2560;
	add.s64 	%rd193, %rd5, %rd192;
	mul.wide.u32 	%rd194, %r30, 8;
	add.s64 	%rd195, %rd193, %rd194;
	ld.global.nc.f64 	%fd362, [%rd195+8];
	ld.global.nc.f64 	%fd363, [%rd195];
	sub.f64 	%fd364, %fd362, %fd363;
	add.s64 	%rd196, %rd6, %rd192;
	add.s64 	%rd197, %rd196, %rd194;
	ld.global.nc.f64 	%fd365, [%rd197+8];
	ld.global.nc.f64 	%fd366, [%rd197];
	add.f64 	%fd367, %fd365, %fd366;
	mul.f64 	%fd368, %fd367, 0d3FE0000000000000;
	add.s64 	%rd198, %rd7, %rd192;
	add.s64 	%rd199, %rd198, %rd194;
	ld.global.nc.f64 	%fd369, [%rd199+819200];
	ld.global.nc.f64 	%fd370, [%rd199];
	add.f64 	%fd371, %fd369, %fd370;
	ld.global.nc.f64 	%fd372, [%rd199+819208];
	ld.global.nc.f64 	%fd373, [%rd199+8];
	add.f64 	%fd374, %fd372, %fd373;
	sub.f64 	%fd375, %fd371, %fd374;
	mul.f64 	%fd376, %fd368, %fd375;
	sub.f64 	%fd377, %fd369, %fd370;
	add.f64 	%fd378, %fd377, %fd374;
	div.rn.f64 	%fd379, %fd376, %fd378;
	add.f64 	%fd380, %fd364, %fd379;
	add.s64 	%rd200, %rd8, %rd192;
	st.global.f64 	[%rd200], %fd380;
$L__BB1_40:
	setp.gt.u32 	%p137, %r11, %r6;
	setp.lt.u32 	%p138, %r11, %r2;
	setp.gt.u32 	%p139, %r30, %r52;
	or.pred  	%p140, %p1, %p138;
	or.pred  	%p141, %p140, %p137;
	or.pred  	%p142, %p141, %p139;
	@%p142 bra 	$L__BB1_42;
	mul.wide.u32 	%rd201, %r11, 2560;
	add.s64 	%rd202, %rd5, %rd201;
	mul.wide.u32 	%rd203, %r30, 8;
	add.s64 	%rd204, %rd202, %rd203;
	ld.global.nc.f64 	%fd381, [%rd204+8];
	ld.global.nc.f64 	%fd382, [%rd204];
	sub.f64 	%fd383, %fd381, %fd382;
	add.s64 	%rd205, %rd6, %rd201;
	add.s64 	%rd206, %rd205, %rd203;
	ld.global.nc.f64 	%fd384, [%rd206+8];
	ld.global.nc.f64 	%fd385, [%rd206];
	add.f64 	%fd386, %fd384, %fd385;
	mul.f64 	%fd387, %fd386, 0d3FE0000000000000;
	add.s64 	%rd207, %rd7, %rd201;
	add.s64 	%rd208, %rd207, %rd203;
	ld.global.nc.f64 	%fd388, [%rd208+819200];
	ld.global.nc.f64 	%fd389, [%rd208];
	add.f64 	%fd390, %fd388, %fd389;
	ld.global.nc.f64 	%fd391, [%rd208+819208];
	ld.global.nc.f64 	%fd392, [%rd208+8];
	add.f64 	%fd393, %fd391, %fd392;
	sub.f64 	%fd394, %fd390, %fd393;
	mul.f64 	%fd395, %fd387, %fd394;
	sub.f64 	%fd396, %fd388, %fd389;
	add.f64 	%fd397, %fd396, %fd393;
	div.rn.f64 	%fd398, %fd395, %fd397;
	add.f64 	%fd399, %fd383, %fd398;
	add.s64 	%rd209, %rd8, %rd201;
	st.global.f64 	[%rd209], %fd399;
$L__BB1_42:
	setp.gt.u32 	%p143, %r12, %r6;
	setp.lt.u32 	%p144, %r12, %r2;
	setp.gt.u32 	%p145, %r30, %r52;
	or.pred  	%p146, %p1, %p144;
	or.pred  	%p147, %p146, %p143;
	or.pred  	%p148, %p147, %p145;
	@%p148 bra 	$L__BB1_44;
	mul.wide.u32 	%rd210, %r12, 2560;
	add.s64 	%rd211, %rd5, %rd210;
	mul.wide.u32 	%rd212, %r30, 8;
	add.s64 	%rd213, %rd211, %rd212;
	ld.global.nc.f64 	%fd400, [%rd213+8];
	ld.global.nc.f64 	%fd401, [%rd213];
	sub.f64 	%fd402, %fd400, %fd401;
	add.s64 	%rd214, %rd6, %rd210;
	add.s64 	%rd215, %rd214, %rd212;
	ld.global.nc.f64 	%fd403, [%rd215+8];
	ld.global.nc.f64 	%fd404, [%rd215];
	add.f64 	%fd405, %fd403, %fd404;
	mul.f64 	%fd406, %fd405, 0d3FE0000000000000;
	add.s64 	%rd216, %rd7, %rd210;
	add.s64 	%rd217, %rd216, %rd212;
	ld.global.nc.f64 	%fd407, [%rd217+819200];
	ld.global.nc.f64 	%fd408, [%rd217];
	add.f64 	%fd409, %fd407, %fd408;
	ld.global.nc.f64 	%fd410, [%rd217+819208];
	ld.global.nc.f64 	%fd411, [%rd217+8];
	add.f64 	%fd412, %fd410, %fd411;
	sub.f64 	%fd413, %fd409, %fd412;
	mul.f64 	%fd414, %fd406, %fd413;
	sub.f64 	%fd415, %fd407, %fd408;
	add.f64 	%fd416, %fd415, %fd412;
	div.rn.f64 	%fd417, %fd414, %fd416;
	add.f64 	%fd418, %fd402, %fd417;
	add.s64 	%rd218, %rd8, %rd210;
	st.global.f64 	[%rd218], %fd418;
$L__BB1_44:
	setp.gt.u32 	%p149, %r13, %r6;
	setp.lt.u32 	%p150, %r13, %r2;
	setp.gt.u32 	%p151, %r30, %r52;
	or.pred  	%p152, %p1, %p150;
	or.pred  	%p153, %p152, %p149;
	or.pred  	%p154, %p153, %p151;
	@%p154 bra 	$L__BB1_46;
	mul.wide.u32 	%rd219, %r13, 2560;
	add.s64 	%rd220, %rd5, %rd219;
	mul.wide.u32 	%rd221, %r30, 8;
	add.s64 	%rd222, %rd220, %rd221;
	ld.global.nc.f64 	%fd419, [%rd222+8];
	ld.global.nc.f64 	%fd420, [%rd222];
	sub.f64 	%fd421, %fd419, %fd420;
	add.s64 	%rd223, %rd6, %rd219;
	add.s64 	%rd224, %rd223, %rd221;
	ld.global.nc.f64 	%fd422, [%rd224+8];
	ld.global.nc.f64 	%fd423, [%rd224];
	add.f64 	%fd424, %fd422, %fd423;
	mul.f64 	%fd425, %fd424, 0d3FE0000000000000;
	add.s64 	%rd225, %rd7, %rd219;
	add.s64 	%rd226, %rd225, %rd221;
	ld.global.nc.f64 	%fd426, [%rd226+819200];
	ld.global.nc.f64 	%fd427, [%rd226];
	add.f64 	%fd428, %fd426, %fd427;
	ld.global.nc.f64 	%fd429, [%rd226+819208];
	ld.global.nc.f64 	%fd430, [%rd226+8];
	add.f64 	%fd431, %fd429, %fd430;
	sub.f64 	%fd432, %fd428, %fd431;
	mul.f64 	%fd433, %fd425, %fd432;
	sub.f64 	%fd434, %fd426, %fd427;
	add.f64 	%fd435, %fd434, %fd431;
	div.rn.f64 	%fd436, %fd433, %fd435;
	add.f64 	%fd437, %fd421, %fd436;
	add.s64 	%rd227, %rd8, %rd219;
	st.global.f64 	[%rd227], %fd437;
$L__BB1_46:
	setp.gt.u32 	%p155, %r14, %r6;
	setp.lt.u32 	%p156, %r14, %r2;
	setp.gt.u32 	%p157, %r30, %r52;
	or.pred  	%p158, %p1, %p156;
	or.pred  	%p159, %p158, %p155;
	or.pred  	%p160, %p159, %p157;
	@%p160 bra 	$L__BB1_48;
	mul.wide.u32 	%rd228, %r14, 2560;
	add.s64 	%rd229, %rd5, %rd228;
	mul.wide.u32 	%rd230, %r30, 8;
	add.s64 	%rd231, %rd229, %rd230;
	ld.global.nc.f64 	%fd438, [%rd231+8];
	ld.global.nc.f64 	%fd439, [%rd231];
	sub.f64 	%fd440, %fd438, %fd439;
	add.s64 	%rd232, %rd6, %rd228;
	add.s64 	%rd233, %rd232, %rd230;
	ld.global.nc.f64 	%fd441, [%rd233+8];
	ld.global.nc.f64 	%fd442, [%rd233];
	add.f64 	%fd443, %fd441, %fd442;
	mul.f64 	%fd444, %fd443, 0d3FE0000000000000;
	add.s64 	%rd234, %rd7, %rd228;
	add.s64 	%rd235, %rd234, %rd230;
	ld.global.nc.f64 	%fd445, [%rd235+819200];
	ld.global.nc.f64 	%fd446, [%rd235];
	add.f64 	%fd447, %fd445, %fd446;
	ld.global.nc.f64 	%fd448, [%rd235+819208];
	ld.global.nc.f64 	%fd449, [%rd235+8];
	add.f64 	%fd450, %fd448, %fd449;
	sub.f64 	%fd451, %fd447, %fd450;
	mul.f64 	%fd452, %fd444, %fd451;
	sub.f64 	%fd453, %fd445, %fd446;
	add.f64 	%fd454, %fd453, %fd450;
	div.rn.f64 	%fd455, %fd452, %fd454;
	add.f64 	%fd456, %fd440, %fd455;
	add.s64 	%rd236, %rd8, %rd228;
	st.global.f64 	[%rd236], %fd456;
$L__BB1_48:
	setp.gt.u32 	%p161, %r15, %r6;
	setp.lt.u32 	%p162, %r15, %r2;
	setp.gt.u32 	%p163, %r30, %r52;
	or.pred  	%p164, %p1, %p162;
	or.pred  	%p165, %p164, %p161;
	or.pred  	%p166, %p165, %p163;
	@%p166 bra 	$L__BB1_50;
	mul.wide.u32 	%rd237, %r15, 2560;
	add.s64 	%rd238, %rd5, %rd237;
	mul.wide.u32 	%rd239, %r30, 8;
	add.s64 	%rd240, %rd238, %rd239;
	ld.global.nc.f64 	%fd457, [%rd240+8];
	ld.global.nc.f64 	%fd458, [%rd240];
	sub.f64 	%fd459, %fd457, %fd458;
	add.s64 	%rd241, %rd6, %rd237;
	add.s64 	%rd242, %rd241, %rd239;
	ld.global.nc.f64 	%fd460, [%rd242+8];
	ld.global.nc.f64 	%fd461, [%rd242];
	add.f64 	%fd462, %fd460, %fd461;
	mul.f64 	%fd463, %fd462, 0d3FE0000000000000;
	add.s64 	%rd243, %rd7, %rd237;
	add.s64 	%rd244, %rd243, %rd239;
	ld.global.nc.f64 	%fd464, [%rd244+819200];
	ld.global.nc.f64 	%fd465, [%rd244];
	add.f64 	%fd466, %fd464, %fd465;
	ld.global.nc.f64 	%fd467, [%rd244+819208];
	ld.global.nc.f64 	%fd468, [%rd244+8];
	add.f64 	%fd469, %fd467, %fd468;
	sub.f64 	%fd470, %fd466, %fd469;
	mul.f64 	%fd471, %fd463, %fd470;
	sub.f64 	%fd472, %fd464, %fd465;
	add.f64 	%fd473, %fd472, %fd469;
	div.rn.f64 	%fd474, %fd471, %fd473;
	add.f64 	%fd475, %fd459, %fd474;
	add.s64 	%rd245, %rd8, %rd237;
	st.global.f64 	[%rd245], %fd475;
$L__BB1_50:
	setp.gt.u32 	%p167, %r16, %r6;
	setp.lt.u32 	%p168, %r16, %r2;
	setp.gt.u32 	%p169, %r30, %r52;
	or.pred  	%p170, %p1, %p168;
	or.pred  	%p171, %p170, %p167;
	or.pred  	%p172, %p171, %p169;
	@%p172 bra 	$L__BB1_52;
	mul.wide.u32 	%rd246, %r16, 2560;
	add.s64 	%rd247, %rd5, %rd246;
	mul.wide.u32 	%rd248, %r30, 8;
	add.s64 	%rd249, %rd247, %rd248;
	ld.global.nc.f64 	%fd476, [%rd249+8];
	ld.global.nc.f64 	%fd477, [%rd249];
	sub.f64 	%fd478, %fd476, %fd477;
	add.s64 	%rd250, %rd6, %rd246;
	add.s64 	%rd251, %rd250, %rd248;
	ld.global.nc.f64 	%fd479, [%rd251+8];
	ld.global.nc.f64 	%fd480, [%rd251];
	add.f64 	%fd481, %fd479, %fd480;
	mul.f64 	%fd482, %fd481, 0d3FE0000000000000;
	add.s64 	%rd252, %rd7, %rd246;
	add.s64 	%rd253, %rd252, %rd248;
	ld.global.nc.f64 	%fd483, [%rd253+819200];
	ld.global.nc.f64 	%fd484, [%rd253];
	add.f64 	%fd485, %fd483, %fd484;
	ld.global.nc.f64 	%fd486, [%rd253+819208];
	ld.global.nc.f64 	%fd487, [%rd253+8];
	add.f64 	%fd488, %fd486, %fd487;
	sub.f64 	%fd489, %fd485, %fd488;
	mul.f64 	%fd490, %fd482, %fd489;
	sub.f64 	%fd491, %fd483, %fd484;
	add.f64 	%fd492, %fd491, %fd488;
	div.rn.f64 	%fd493, %fd490, %fd492;
	add.f64 	%fd494, %fd478, %fd493;
	add.s64 	%rd254, %rd8, %rd246;
	st.global.f64 	[%rd254], %fd494;
$L__BB1_52:
	setp.gt.u32 	%p173, %r17, %r6;
	setp.lt.u32 	%p174, %r17, %r2;
	setp.gt.u32 	%p175, %r30, %r52;
	or.pred  	%p176, %p1, %p174;
	or.pred  	%p177, %p176, %p173;
	or.pred  	%p178, %p177, %p175;
	@%p178 bra 	$L__BB1_54;
	mul.wide.u32 	%rd255, %r17, 2560;
	add.s64 	%rd256, %rd5, %rd255;
	mul.wide.u32 	%rd257, %r30, 8;
	add.s64 	%rd258, %rd256, %rd257;
	ld.global.nc.f64 	%fd495, [%rd258+8];
	ld.global.nc.f64 	%fd496, [%rd258];
	sub.f64 	%fd497, %fd495, %fd496;
	add.s64 	%rd259, %rd6, %rd255;
	add.s64 	%rd260, %rd259, %rd257;
	ld.global.nc.f64 	%fd498, [%rd260+8];
	ld.global.nc.f64 	%fd499, [%rd260];
	add.f64 	%fd500, %fd498, %fd499;
	mul.f64 	%fd501, %fd500, 0d3FE0000000000000;
	add.s64 	%rd261, %rd7, %rd255;
	add.s64 	%rd262, %rd261, %rd257;
	ld.global.nc.f64 	%fd502, [%rd262+819200];
	ld.global.nc.f64 	%fd503, [%rd262];
	add.f64 	%fd504, %fd502, %fd503;
	ld.global.nc.f64 	%fd505, [%rd262+819208];
	ld.global.nc.f64 	%fd506, [%rd262+8];
	add.f64 	%fd507, %fd505, %fd506;
	sub.f64 	%fd508, %fd504, %fd507;
	mul.f64 	%fd509, %fd501, %fd508;
	sub.f64 	%fd510, %fd502, %fd503;
	add.f64 	%fd511, %fd510, %fd507;
	div.rn.f64 	%fd512, %fd509, %fd511;
	add.f64 	%fd513, %fd497, %fd512;
	add.s64 	%rd263, %rd8, %rd255;
	st.global.f64 	[%rd263], %fd513;
$L__BB1_54:
	setp.gt.u32 	%p179, %r18, %r6;
	setp.lt.u32 	%p180, %r18, %r2;
	setp.gt.u32 	%p181, %r30, %r52;
	or.pred  	%p182, %p1, %p180;
	or.pred  	%p183, %p182, %p179;
	or.pred  	%p184, %p183, %p181;
	@%p184 bra 	$L__BB1_56;
	mul.wide.u32 	%rd264, %r18, 2560;
	add.s64 	%rd265, %rd5, %rd264;
	mul.wide.u32 	%rd266, %r30, 8;
	add.s64 	%rd267, %rd265, %rd266;
	ld.global.nc.f64 	%fd514, [%rd267+8];
	ld.global.nc.f64 	%fd515, [%rd267];
	sub.f64 	%fd516, %fd514, %fd515;
	add.s64 	%rd268, %rd6, %rd264;
	add.s64 	%rd269, %rd268, %rd266;
	ld.global.nc.f64 	%fd517, [%rd269+8];
	ld.global.nc.f64 	%fd518, [%rd269];
	add.f64 	%fd519, %fd517, %fd518;
	mul.f64 	%fd520, %fd519, 0d3FE0000000000000;
	add.s64 	%rd270, %rd7, %rd264;
	add.s64 	%rd271, %rd270, %rd266;
	ld.global.nc.f64 	%fd521, [%rd271+819200];
	ld.global.nc.f64 	%fd522, [%rd271];
	add.f64 	%fd523, %fd521, %fd522;
	ld.global.nc.f64 	%fd524, [%rd271+819208];
	ld.global.nc.f64 	%fd525, [%rd271+8];
	add.f64 	%fd526, %fd524, %fd525;
	sub.f64 	%fd527, %fd523, %fd526;
	mul.f64 	%fd528, %fd520, %fd527;
	sub.f64 	%fd529, %fd521, %fd522;
	add.f64 	%fd530, %fd529, %fd526;
	div.rn.f64 	%fd531, %fd528, %fd530;
	add.f64 	%fd532, %fd516, %fd531;
	add.s64 	%rd272, %rd8, %rd264;
	st.global.f64 	[%rd272], %fd532;
$L__BB1_56:
	setp.gt.u32 	%p185, %r19, %r6;
	setp.lt.u32 	%p186, %r19, %r2;
	setp.gt.u32 	%p187, %r30, %r52;
	or.pred  	%p188, %p1, %p186;
	or.pred  	%p189, %p188, %p185;
	or.pred  	%p190, %p189, %p187;
	@%p190 bra 	$L__BB1_58;
	mul.wide.u32 	%rd273, %r19, 2560;
	add.s64 	%rd274, %rd5, %rd273;
	mul.wide.u32 	%rd275, %r30, 8;
	add.s64 	%rd276, %rd274, %rd275;
	ld.global.nc.f64 	%fd533, [%rd276+8];
	ld.global.nc.f64 	%fd534, [%rd276];
	sub.f64 	%fd535, %fd533, %fd534;
	add.s64 	%rd277, %rd6, %rd273;
	add.s64 	%rd278, %rd277, %rd275;
	ld.global.nc.f64 	%fd536, [%rd278+8];
	ld.global.nc.f64 	%fd537, [%rd278];
	add.f64 	%fd538, %fd536, %fd537;
	mul.f64 	%fd539, %fd538, 0d3FE0000000000000;
	add.s64 	%rd279, %rd7, %rd273;
	add.s64 	%rd280, %rd279, %rd275;
	ld.global.nc.f64 	%fd540, [%rd280+819200];
	ld.global.nc.f64 	%fd541, [%rd280];
	add.f64 	%fd542, %fd540, %fd541;
	ld.global.nc.f64 	%fd543, [%rd280+819208];
	ld.global.nc.f64 	%fd544, [%rd280+8];
	add.f64 	%fd545, %fd543, %fd544;
	sub.f64 	%fd546, %fd542, %fd545;
	mul.f64 	%fd547, %fd539, %fd546;
	sub.f64 	%fd548, %fd540, %fd541;
	add.f64 	%fd549, %fd548, %fd545;
	div.rn.f64 	%fd550, %fd547, %fd549;
	add.f64 	%fd551, %fd535, %fd550;
	add.s64 	%rd281, %rd8, %rd273;
	st.global.f64 	[%rd281], %fd551;
$L__BB1_58:
	setp.gt.u32 	%p191, %r20, %r6;
	setp.lt.u32 	%p192, %r20, %r2;
	setp.gt.u32 	%p193, %r30, %r52;
	or.pred  	%p194, %p1, %p192;
	or.pred  	%p195, %p194, %p191;
	or.pred  	%p196, %p195, %p193;
	@%p196 bra 	$L__BB1_60;
	mul.wide.u32 	%rd282, %r20, 2560;
	add.s64 	%rd283, %rd5, %rd282;
	mul.wide.u32 	%rd284, %r30, 8;
	add.s64 	%rd285, %rd283, %rd284;
	ld.global.nc.f64 	%fd552, [%rd285+8];
	ld.global.nc.f64 	%fd553, [%rd285];
	sub.f64 	%fd554, %fd552, %fd553;
	add.s64 	%rd286, %rd6, %rd282;
	add.s64 	%rd287, %rd286, %rd284;
	ld.global.nc.f64 	%fd555, [%rd287+8];
	ld.global.nc.f64 	%fd556, [%rd287];
	add.f64 	%fd557, %fd555, %fd556;
	mul.f64 	%fd558, %fd557, 0d3FE0000000000000;
	add.s64 	%rd288, %rd7, %rd282;
	add.s64 	%rd289, %rd288, %rd284;
	ld.global.nc.f64 	%fd559, [%rd289+819200];
	ld.global.nc.f64 	%fd560, [%rd289];
	add.f64 	%fd561, %fd559, %fd560;
	ld.global.nc.f64 	%fd562, [%rd289+819208];
	ld.global.nc.f64 	%fd563, [%rd289+8];
	add.f64 	%fd564, %fd562, %fd563;
	sub.f64 	%fd565, %fd561, %fd564;
	mul.f64 	%fd566, %fd558, %fd565;
	sub.f64 	%fd567, %fd559, %fd560;
	add.f64 	%fd568, %fd567, %fd564;
	div.rn.f64 	%fd569, %fd566, %fd568;
	add.f64 	%fd570, %fd554, %fd569;
	add.s64 	%rd290, %rd8, %rd282;
	st.global.f64 	[%rd290], %fd570;
$L__BB1_60:
	setp.gt.u32 	%p197, %r21, %r6;
	setp.lt.u32 	%p198, %r21, %r2;
	setp.gt.u32 	%p199, %r30, %r52;
	or.pred  	%p200, %p1, %p198;
	or.pred  	%p201, %p200, %p197;
	or.pred  	%p202, %p201, %p199;
	@%p202 bra 	$L__BB1_62;
	mul.wide.u32 	%rd291, %r21, 2560;
	add.s64 	%rd292, %rd5, %rd291;
	mul.wide.u32 	%rd293, %r30, 8;
	add.s64 	%rd294, %rd292, %rd293;
	ld.global.nc.f64 	%fd571, [%rd294+8];
	ld.global.nc.f64 	%fd572, [%rd294];
	sub.f64 	%fd573, %fd571, %fd572;
	add.s64 	%rd295, %rd6, %rd291;
	add.s64 	%rd296, %rd295, %rd293;
	ld.global.nc.f64 	%fd574, [%rd296+8];
	ld.global.nc.f64 	%fd575, [%rd296];
	add.f64 	%fd576, %fd574, %fd575;
	mul.f64 	%fd577, %fd576, 0d3FE0000000000000;
	add.s64 	%rd297, %rd7, %rd291;
	add.s64 	%rd298, %rd297, %rd293;
	ld.global.nc.f64 	%fd578, [%rd298+819200];
	ld.global.nc.f64 	%fd579, [%rd298];
	add.f64 	%fd580, %fd578, %fd579;
	ld.global.nc.f64 	%fd581, [%rd298+819208];
	ld.global.nc.f64 	%fd582, [%rd298+8];
	add.f64 	%fd583, %fd581, %fd582;
	sub.f64 	%fd584, %fd580, %fd583;
	mul.f64 	%fd585, %fd577, %fd584;
	sub.f64 	%fd586, %fd578, %fd579;
	add.f64 	%fd587, %fd586, %fd583;
	div.rn.f64 	%fd588, %fd585, %fd587;
	add.f64 	%fd589, %fd573, %fd588;
	add.s64 	%rd299, %rd8, %rd291;
	st.global.f64 	[%rd299], %fd589;
$L__BB1_62:
	setp.gt.u32 	%p203, %r22, %r6;
	setp.lt.u32 	%p204, %r22, %r2;
	setp.gt.u32 	%p205, %r30, %r52;
	or.pred  	%p206, %p1, %p204;
	or.pred  	%p207, %p206, %p203;
	or.pred  	%p208, %p207, %p205;
	@%p208 bra 	$L__BB1_64;
	mul.wide.u32 	%rd300, %r22, 2560;
	add.s64 	%rd301, %rd5, %rd300;
	mul.wide.u32 	%rd302, %r30, 8;
	add.s64 	%rd303, %rd301, %rd302;
	ld.global.nc.f64 	%fd590, [%rd303+8];
	ld.global.nc.f64 	%fd591, [%rd303];
	sub.f64 	%fd592, %fd590, %fd591;
	add.s64 	%rd304, %rd6, %rd300;
	add.s64 	%rd305, %rd304, %rd302;
	ld.global.nc.f64 	%fd593, [%rd305+8];
	ld.global.nc.f64 	%fd594, [%rd305];
	add.f64 	%fd595, %fd593, %fd594;
	mul.f64 	%fd596, %fd595, 0d3FE0000000000000;
	add.s64 	%rd306, %rd7, %rd300;
	add.s64 	%rd307, %rd306, %rd302;
	ld.global.nc.f64 	%fd597, [%rd307+819200];
	ld.global.nc.f64 	%fd598, [%rd307];
	add.f64 	%fd599, %fd597, %fd598;
	ld.global.nc.f64 	%fd600, [%rd307+819208];
	ld.global.nc.f64 	%fd601, [%rd307+8];
	add.f64 	%fd602, %fd600, %fd601;
	sub.f64 	%fd603, %fd599, %fd602;
	mul.f64 	%fd604, %fd596, %fd603;
	sub.f64 	%fd605, %fd597, %fd598;
	add.f64 	%fd606, %fd605, %fd602;
	div.rn.f64 	%fd607, %fd604, %fd606;
	add.f64 	%fd608, %fd592, %fd607;
	add.s64 	%rd308, %rd8, %rd300;
	st.global.f64 	[%rd308], %fd608;
$L__BB1_64:
	ret;

}


// ===== COMPILED SASS (sm_100) =====

	.target	sm_100

	.elftype	@"ET_EXEC"


//--------------------- .note.nv.tkinfo           --------------------------
	.section	.note.nv.tkinfo,"",@"SHT_NOTE"
	.sectionflags	@"SHF_NOTE_NV_TKINFO"
	.tkinfo
        /*0018*/ 	.word	0x00000002
        /*0030*/ 	.string	""
        /*0030*/ 	.string	"ptxas"
        /*0030*/ 	.string	"Cuda compilation tools, release 13.0, V13.0.88"
        /*0030*/ 	.string	"Build cuda_13.0.r13.0/compiler.36424714_0"
        /*0030*/ 	.string	"-arch sm_100 -m 64 "



//--------------------- .note.nv.cuinfo           --------------------------
	.section	.note.nv.cuinfo,"",@"SHT_NOTE"
	.sectionflags	@"SHF_NOTE_NV_CUINFO"
        /*0018*/ 	.short	0x0002
        /*001a*/ 	.short	0x0064
        /*001c*/ 	.short	0x0082
	.zero		2


//--------------------- .nv.info                  --------------------------
	.section	.nv.info,"",@"SHT_CUDA_INFO"
	.align	4


	//----- nvinfo : EIATTR_REGCOUNT
	.align		4
        /*0000*/ 	.byte	0x04, 0x2f
        /*0002*/ 	.short	(.L_1 - .L_0)
	.align		4
.L_0:
        /*0004*/ 	.word	index@(_Z9fastwave1PdS_S_S_iii)
        /*0008*/ 	.word	0x00000038


	//----- nvinfo : EIATTR_FRAME_SIZE
	.align		4
.L_1:
        /*000c*/ 	.byte	0x04, 0x11
        /*000e*/ 	.short	(.L_3 - .L_2)
	.align		4
.L_2:
        /*0010*/ 	.word	index@($__internal_1_$__cuda_sm20_div_rn_f64_full)
        /*0014*/ 	.word	0x00000000


	//----- nvinfo : EIATTR_FRAME_SIZE
	.align		4
.L_3:
        /*0018*/ 	.byte	0x04, 0x11
        /*001a*/ 	.short	(.L_5 - .L_4)
	.align		4
.L_4:
        /*001c*/ 	.word	index@(_Z9fastwave1PdS_S_S_iii)
        /*0020*/ 	.word	0x00000000


	//----- nvinfo : EIATTR_REGCOUNT
	.align		4
.L_5:
        /*0024*/ 	.byte	0x04, 0x2f
        /*0026*/ 	.short	(.L_7 - .L_6)
	.align		4
.L_6:
        /*0028*/ 	.word	index@(_Z9fastwave2PdS_S_S_iii)
        /*002c*/ 	.word	0x00000038


	//----- nvinfo : EIATTR_FRAME_SIZE
	.align		4
.L_7:
        /*0030*/ 	.byte	0x04, 0x11
        /*0032*/ 	.short	(.L_9 - .L_8)
	.align		4
.L_8:
        /*0034*/ 	.word	index@($__internal_0_$__cuda_sm20_div_rn_f64_full)
        /*0038*/ 	.word	0x00000000


	//----- nvinfo : EIATTR_FRAME_SIZE
	.align		4
.L_9:
        /*003c*/ 	.byte	0x04, 0x11
        /*003e*/ 	.short	(.L_11 - .L_10)
	.align		4
.L_10:
        /*0040*/ 	.word	index@(_Z9fastwave2PdS_S_S_iii)
        /*0044*/ 	.word	0x00000000


	//----- nvinfo : EIATTR_MIN_STACK_SIZE
	.align		4
.L_11:
        /*0048*/ 	.byte	0x04, 0x12
        /*004a*/ 	.short	(.L_13 - .L_12)
	.align		4
.L_12:
        /*004c*/ 	.word	index@(_Z9fastwave2PdS_S_S_iii)
        /*0050*/ 	.word	0x00000000


	//----- nvinfo : EIATTR_MIN_STACK_SIZE
	.align		4
.L_13:
        /*0054*/ 	.byte	0x04, 0x12
        /*0056*/ 	.short	(.L_15 - .L_14)
	.align		4
.L_14:
        /*0058*/ 	.word	index@(_Z9fastwave1PdS_S_S_iii)
        /*005c*/ 	.word	0x00000000
.L_15:


//--------------------- .nv.compat                --------------------------
	.section	.nv.compat,"",@"SHT_CUDA_COMPAT_INFO"
	.align	4
        /*0000*/ 	.byte	0x02, 0x09, 0x00, 0x00, 0x02, 0x02, 0x01, 0x00, 0x02, 0x05, 0x05, 0x00, 0x03, 0x07, 0x01, 0x01
        /*0010*/ 	.byte	0x02, 0x03, 0x00, 0x00, 0x02, 0x06, 0x01, 0x00, 0x04, 0x0b, 0x08, 0x00, 0x01, 0x00, 0x00, 0x00
        /*0020*/ 	.byte	0x00, 0x00, 0x00, 0x00


//--------------------- .nv.info._Z9fastwave2PdS_S_S_iii --------------------------
	.section	.nv.info._Z9fastwave2PdS_S_S_iii,"",@"SHT_CUDA_INFO"
	.sectionflags	@""
	.align	4


	//----- nvinfo : EIATTR_CUDA_API_VERSION
	.align		4
        /*0000*/ 	.byte	0x04, 0x37
        /*0002*/ 	.short	(.L_17 - .L_16)
.L_16:
        /*0004*/ 	.word	0x00000082


	//----- nvinfo : EIATTR_KPARAM_INFO
	.align		4
.L_17:
        /*0008*/ 	.byte	0x04, 0x17
        /*000a*/ 	.short	(.L_19 - .L_18)
.L_18:
        /*000c*/ 	.word	0x00000000
        /*0010*/ 	.short	0x0006
        /*0012*/ 	.short	0x0028
        /*0014*/ 	.byte	0x00, 0xf0, 0x11, 0x00


	//----- nvinfo : EIATTR_KPARAM_INFO
	.align		4
.L_19:
        /*0018*/ 	.byte	0x04, 0x17
        /*001a*/ 	.short	(.L_21 - .L_20)
.L_20:
        /*001c*/ 	.word	0x00000000
        /*0020*/ 	.short	0x0005
        /*0022*/ 	.short	0x0024
        /*0024*/ 	.byte	0x00, 0xf0, 0x11, 0x00


	//----- nvinfo : EIATTR_KPARAM_INFO
	.align		4
.L_21:
        /*0028*/ 	.byte	0x04, 0x17
        /*002a*/ 	.short	(.L_23 - .L_22)
.L_22:
        /*002c*/ 	.word	0x00000000
        /*0030*/ 	.short	0x0004
        /*0032*/ 	.short	0x0020
        /*0034*/ 	.byte	0x00, 0xf0, 0x11, 0x00


	//----- nvinfo : EIATTR_KPARAM_INFO
	.align		4
.L_23:
        /*0038*/ 	.byte	0x04, 0x17
        /*003a*/ 	.short	(.L_25 - .L_24)
.L_24:
        /*003c*/ 	.word	0x00000000
        /*0040*/ 	.short	0x0003
        /*0042*/ 	.short	0x0018
        /*0044*/ 	.byte	0x00, 0xf5, 0x21, 0x00


	//----- nvinfo : EIATTR_KPARAM_INFO
	.align		4
.L_25:
        /*0048*/ 	.byte	0x04, 0x17
        /*004a*/ 	.short	(.L_27 - .L_26)
.L_26:
        /*004c*/ 	.word	0x00000000
        /*0050*/ 	.short	0x0002
        /*0052*/ 	.short	0x0010
        /*0054*/ 	.byte	0x00, 0xf5, 0x21, 0x00


	//----- nvinfo : EIATTR_KPARAM_INFO
	.align		4
.L_27:
        /*0058*/ 	.byte	0x04, 0x17
        /*005a*/ 	.short	(.L_29 - .L_28)
.L_28:
        /*005c*/ 	.word	0x00000000
        /*0060*/ 	.short	0x0001
        /*0062*/ 	.short	0x0008
        /*0064*/ 	.byte	0x00, 0xf5, 0x21, 0x00


	//----- nvinfo : EIATTR_KPARAM_INFO
	.align		4
.L_29:
        /*0068*/ 	.byte	0x04, 0x17
        /*006a*/ 	.short	(.L_31 - .L_30)
.L_30:
        /*006c*/ 	.word	0x00000000
        /*0070*/ 	.short	0x0000
        /*0072*/ 	.short	0x0000
        /*0074*/ 	.byte	0x00, 0xf5, 0x21, 0x00


	//----- nvinfo : EIATTR_SPARSE_MMA_MASK
	.align		4
.L_31:
        /*0078*/ 	.byte	0x03, 0x50
        /*007a*/ 	.short	0x0000


	//----- nvinfo : EIATTR_MAXREG_COUNT
	.align		4
        /*007c*/ 	.byte	0x03, 0x1b
        /*007e*/ 	.short	0x00ff


	//----- nvinfo : EIATTR_MERCURY_ISA_VERSION
	.align		4
        /*0080*/ 	.byte	0x03, 0x5f
        /*0082*/ 	.short	0x0101


	//----- nvinfo : EIATTR_VRC_CTA_INIT_COUNT
	.align		4
        /*0084*/ 	.byte	0x02, 0x4a
	.zero		1
	.zero		1


	//----- nvinfo : EIATTR_EXIT_INSTR_OFFSETS
	.align		4
        /*0088*/ 	.byte	0x04, 0x1c
        /*008a*/ 	.short	(.L_33 - .L_32)


	//   ....[0]....
.L_32:
        /*008c*/ 	.word	0x000071b0


	//   ....[1]....
        /*0090*/ 	.word	0x000074e0


	//----- nvinfo : EIATTR_CRS_STACK_SIZE
	.align		4
.L_33:
        /*0094*/ 	.byte	0x04, 0x1e
        /*0096*/ 	.short	(.L_35 - .L_34)
.L_34:
        /*0098*/ 	.word	0x00000000


	//----- nvinfo : EIATTR_CBANK_PARAM_SIZE
	.align		4
.L_35:
        /*009c*/ 	.byte	0x03, 0x19
        /*009e*/ 	.short	0x002c


	//----- nvinfo : EIATTR_PARAM_CBANK
	.align		4
        /*00a0*/ 	.byte	0x04, 0x0a
        /*00a2*/ 	.short	(.L_37 - .L_36)
	.align		4
.L_36:
        /*00a4*/ 	.word	index@(.nv.constant0._Z9fastwave2PdS_S_S_iii)
        /*00a8*/ 	.short	0x0380
        /*00aa*/ 	.short	0x002c


	//----- nvinfo : EIATTR_SW_WAR
	.align		4
.L_37:
        /*00ac*/ 	.byte	0x04, 0x36
        /*00ae*/ 	.short	(.L_39 - .L_38)
.L_38:
        /*00b0*/ 	.word	0x00000008
.L_39:


//--------------------- .nv.info._Z9fastwave1PdS_S_S_iii --------------------------
	.section	.nv.info._Z9fastwave1PdS_S_S_iii,"",@"SHT_CUDA_INFO"
	.sectionflags	@""
	.align	4


	//----- nvinfo : EIATTR_CUDA_API_VERSION
	.align		4
        /*0000*/ 	.byte	0x04, 0x37
        /*0002*/ 	.short	(.L_41 - .L_40)
.L_40:
        /*0004*/ 	.word	0x00000082


	//----- nvinfo : EIATTR_KPARAM_INFO
	.align		4
.L_41:
        /*0008*/ 	.byte	0x04, 0x17
        /*000a*/ 	.short	(.L_43 - .L_42)
.L_42:
        /*000c*/ 	.word	0x00000000
        /*0010*/ 	.short	0x0006
        /*0012*/ 	.short	0x0028
        /*0014*/ 	.byte	0x00, 0xf0, 0x11, 0x00


	//----- nvinfo : EIATTR_KPARAM_INFO
	.align		4
.L_43:
        /*0018*/ 	.byte	0x04, 0x17
        /*001a*/ 	.short	(.L_45 - .L_44)
.L_44:
        /*001c*/ 	.word	0x00000000
        /*0020*/ 	.short	0x0005
        /*0022*/ 	.short	0x0024
        /*0024*/ 	.byte	0x00, 0xf0, 0x11, 0x00


	//----- nvinfo : EIATTR_KPARAM_INFO
	.align		4
.L_45:
        /*0028*/ 	.byte	0x04, 0x17
        /*002a*/ 	.short	(.L_47 - .L_46)
.L_46:
        /*002c*/ 	.word	0x00000000
        /*0030*/ 	.short	0x0004
        /*0032*/ 	.short	0x0020
        /*0034*/ 	.byte	0x00, 0xf0, 0x11, 0x00


	//----- nvinfo : EIATTR_KPARAM_INFO
	.align		4
.L_47:
        /*0038*/ 	.byte	0x04, 0x17
        /*003a*/ 	.short	(.L_49 - .L_48)
.L_48:
        /*003c*/ 	.word	0x00000000
        /*0040*/ 	.short	0x0003
        /*0042*/ 	.short	0x0018
        /*0044*/ 	.byte	0x00, 0xf5, 0x21, 0x00


	//----- nvinfo : EIATTR_KPARAM_INFO
	.align		4
.L_49:
        /*0048*/ 	.byte	0x04, 0x17
        /*004a*/ 	.short	(.L_51 - .L_50)
.L_50:
        /*004c*/ 	.word	0x00000000
        /*0050*/ 	.short	0x0002
        /*0052*/ 	.short	0x0010
        /*0054*/ 	.byte	0x00, 0xf5, 0x21, 0x00


	//----- nvinfo : EIATTR_KPARAM_INFO
	.align		4
.L_51:
        /*0058*/ 	.byte	0x04, 0x17
        /*005a*/ 	.short	(.L_53 - .L_52)
.L_52:
        /*005c*/ 	.word	0x00000000
        /*0060*/ 	.short	0x0001
        /*0062*/ 	.short	0x0008
        /*0064*/ 	.byte	0x00, 0xf5, 0x21, 0x00


	//----- nvinfo : EIATTR_KPARAM_INFO
	.align		4
.L_53:
        /*0068*/ 	.byte	0x04, 0x17
        /*006a*/ 	.short	(.L_55 - .L_54)
.L_54:
        /*006c*/ 	.word	0x00000000
        /*0070*/ 	.short	0x0000
        /*0072*/ 	.short	0x0000
        /*0074*/ 	.byte	0x00, 0xf5, 0x21, 0x00


	//----- nvinfo : EIATTR_SPARSE_MMA_MASK
	.align		4
.L_55:
        /*0078*/ 	.byte	0x03, 0x50
        /*007a*/ 	.short	0x0000


	//----- nvinfo : EIATTR_MAXREG_COUNT
	.align		4
        /*007c*/ 	.byte	0x03, 0x1b
        /*007e*/ 	.short	0x00ff


	//----- nvinfo : EIATTR_MERCURY_ISA_VERSION
	.align		4
        /*0080*/ 	.byte	0x03, 0x5f
        /*0082*/ 	.short	0x0101


	//----- nvinfo : EIATTR_VRC_CTA_INIT_COUNT
	.align		4
        /*0084*/ 	.byte	0x02, 0x4a
	.zero		1
	.zero		1


	//----- nvinfo : EIATTR_EXIT_INSTR_OFFSETS
	.align		4
        /*0088*/ 	.byte	0x04, 0x1c
        /*008a*/ 	.short	(.L_57 - .L_56)


	//   ....[0]....
.L_56:
        /*008c*/ 	.word	0x00006c90


	//   ....[1]....
        /*0090*/ 	.word	0x00006f90


	//----- nvinfo : EIATTR_CRS_STACK_SIZE
	.align		4
.L_57:
        /*0094*/ 	.byte	0x04, 0x1e
        /*0096*/ 	.short	(.L_59 - .L_58)
.L_58:
        /*0098*/ 	.word	0x00000000


	//----- nvinfo : EIATTR_CBANK_PARAM_SIZE
	.align		4
.L_59:
        /*009c*/ 	.byte	0x03, 0x19
        /*009e*/ 	.short	0x002c


	//----- nvinfo : EIATTR_PARAM_CBANK
	.align		4
        /*00a0*/ 	.byte	0x04, 0x0a
        /*00a2*/ 	.short	(.L_61 - .L_60)
	.align		4
.L_60:
        /*00a4*/ 	.word	index@(.nv.constant0._Z9fastwave1PdS_S_S_iii)
        /*00a8*/ 	.short	0x0380
        /*00aa*/ 	.short	0x002c


	//----- nvinfo : EIATTR_SW_WAR
	.align		4
.L_61:
        /*00ac*/ 	.byte	0x04, 0x36
        /*00ae*/ 	.short	(.L_63 - .L_62)
.L_62:
        /*00b0*/ 	.word	0x00000008
.L_63:


//--------------------- .nv.callgraph             --------------------------
	.section	.nv.callgraph,"",@"SHT_CUDA_CALLGRAPH"
	.align	4
	.sectionentsize	8
	.align		4
        /*0000*/ 	.word	0x00000000
	.align		4
        /*0004*/ 	.word	0xffffffff
	.align		4
        /*0008*/ 	.word	0x00000000
	.align		4
        /*000c*/ 	.word	0xfffffffe
	.align		4
        /*0010*/ 	.word	0x00000000
	.align		4
        /*0014*/ 	.word	0xfffffffd
	.align		4
        /*0018*/ 	.word	0x00000000
	.align		4
        /*001c*/ 	.word	0xfffffffc


//--------------------- .text._Z9fastwave2PdS_S_S_iii --------------------------
	.section	.text._Z9fastwave2PdS_S_S_iii,"ax",@progbits
	.align	128
        .global         _Z9fastwave2PdS_S_S_iii
        .type           _Z9fastwave2PdS_S_S_iii,@function
        .size           _Z9fastwave2PdS_S_S_iii,(.L_x_264 - _Z9fastwave2PdS_S_S_iii)
        .other          _Z9fastwave2PdS_S_S_iii,@"STO_CUDA_ENTRY STV_DEFAULT"
_Z9fastwave2PdS_S_S_iii:
.text._Z9fastwave2PdS_S_S_iii:
[----:B------:R-:W-:Y:S08]  /*0000*/  LDC R1, c[0x0][0x37c] ;  /* 0x0000df00ff017b82 */ /* 0x000ff00000000800 */
[----:B------:R-:W0:Y:S01]  /*0010*/  LDC R7, c[0x0][0x360] ;  /* 0x0000d800ff077b82 */ /* 0x000e220000000800 */
[----:B------:R-:W1:Y:S01]  /*0020*/  S2R R37, SR_TID.Y ;  /* 0x0000000000257919 */ /* 0x000e620000002200 */
[----:B------:R-:W-:Y:S01]  /*0030*/  BSSY.RECONVERGENT B1, `(.L_x_0) ;  /* 0x000006b000017945 */ /* 0x000fe20003800200 */
[----:B------:R-:W2:Y:S05]  /*0040*/  S2R R9, SR_TID.Z ;  /* 0x0000000000097919 */ /* 0x000eaa0000002300 */
[----:B------:R-:W3:Y:S01]  /*0050*/  LDC R0, c[0x0][0x364] ;  /* 0x0000d900ff007b82 */ /* 0x000ee20000000800 */
[----:B------:R-:W0:Y:S07]  /*0060*/  S2R R14, SR_TID.X ;  /* 0x00000000000e7919 */ /* 0x000e2e0000002100 */
[----:B------:R-:W4:Y:S08]  /*0070*/  S2UR UR4, SR_CTAID.Y ;  /* 0x00000000000479c3 */ /* 0x000f300000002600 */
[----:B------:R-:W5:Y:S01]  /*0080*/  LDC.64 R12, c[0x0][0x3a0] ;  /* 0x0000e800ff0c7b82 */ /* 0x000f620000000a00 */
[----:B---3--:R-:W-:-:S07]  /*0090*/  SHF.L.U32 R3, R0, 0x4, RZ ;  /* 0x0000000400037819 */ /* 0x008fce00000006ff */
[----:B------:R-:W3:Y:S01]  /*00a0*/  LDC R5, c[0x0][0x368] ;  /* 0x0000da00ff057b82 */ /* 0x000ee20000000800 */
[----:B----4-:R-:W-:-:S07]  /*00b0*/  IMAD R38, R3, UR4, RZ ;  /* 0x0000000403267c24 */ /* 0x010fce000f8e02ff */
[----:B------:R-:W2:Y:S01]  /*00c0*/  S2UR UR5, SR_CTAID.Z ;  /* 0x00000000000579c3 */ /* 0x000ea20000002700 */
[----:B-1----:R-:W-:Y:S02]  /*00d0*/  IMAD.IADD R37, R38, 0x1, R37 ;  /* 0x0000000126257824 */ /* 0x002fe400078e0225 */
[----:B------:R-:W-:Y:S02]  /*00e0*/  IMAD.IADD R4, R3, 0x1, R38 ;  /* 0x0000000103047824 */ /* 0x000fe400078e0226 */
[----:B-----5:R-:W-:Y:S01]  /*00f0*/  VIADD R3, R13, 0xffffffff ;  /* 0xffffffff0d037836 */ /* 0x020fe20000000000 */
[----:B------:R-:W-:Y:S02]  /*0100*/  IADD3 R36, PT, PT, R37, R0, RZ ;  /* 0x0000000025247210 */ /* 0x000fe40007ffe0ff */
[----:B------:R-:W0:Y:S01]  /*0110*/  S2UR UR4, SR_CTAID.X ;  /* 0x00000000000479c3 */ /* 0x000e220000002500 */
[----:B------:R-:W-:Y:S02]  /*0120*/  IADD3 R2, PT, PT, R4, -0x1, RZ ;  /* 0xffffffff04027810 */ /* 0x000fe40007ffe0ff */
[----:B------:R-:W-:Y:S01]  /*0130*/  IADD3 R6, PT, PT, R12, -0x2, RZ ;  /* 0xfffffffe0c067810 */ /* 0x000fe20007ffe0ff */
[----:B------:R-:W-:Y:S01]  /*0140*/  IMAD.IADD R35, R36, 0x1, R0 ;  /* 0x0000000124237824 */ /* 0x000fe200078e0200 */
[----:B------:R-:W-:-:S03]  /*0150*/  ISETP.GE.U32.AND P0, PT, R2, R3, PT ;  /* 0x000000030200720c */ /* 0x000fc60003f06070 */
[----:B------:R-:W1:Y:S01]  /*0160*/  LDC R8, c[0x0][0x3a8] ;  /* 0x0000ea00ff087b82 */ /* 0x000e620000000800 */
[-C--:B------:R-:W-:Y:S02]  /*0170*/  IADD3 R34, PT, PT, R35, R0.reuse, RZ ;  /* 0x0000000023227210 */ /* 0x080fe40007ffe0ff */
[----:B------:R-:W-:Y:S01]  /*0180*/  SEL R10, R4, R13, !P0 ;  /* 0x0000000d040a7207 */ /* 0x000fe20004000000 */
[----:B---3--:R-:W-:Y:S01]  /*0190*/  IMAD.SHL.U32 R4, R5, 0x2, RZ ;  /* 0x0000000205047824 */ /* 0x008fe200078e00ff */
[----:B------:R-:W-:Y:S02]  /*01a0*/  IADD3 R19, PT, PT, R34, R0, RZ ;  /* 0x0000000022137210 */ /* 0x000fe40007ffe0ff */
[----:B------:R-:W-:Y:S01]  /*01b0*/  IADD3 R10, PT, PT, R10, -0x1, RZ ;  /* 0xffffffff0a0a7810 */ /* 0x000fe20007ffe0ff */
[----:B------:R-:W3:Y:S01]  /*01c0*/  LDC.64 R2, c[0x0][0x380] ;  /* 0x0000e000ff027b82 */ /* 0x000ee20000000a00 */
[C---:B--2---:R-:W-:Y:S02]  /*01d0*/  IMAD R12, R4.reuse, UR5, R9 ;  /* 0x00000005040c7c24 */ /* 0x044fe4000f8e0209 */
[----:B------:R-:W-:Y:S01]  /*01e0*/  IMAD.IADD R18, R19, 0x1, R0 ;  /* 0x0000000113127824 */ /* 0x000fe200078e0200 */
[----:B------:R-:W-:Y:S01]  /*01f0*/  ISETP.GT.U32.AND P0, PT, R37, R10, PT ;  /* 0x0000000a2500720c */ /* 0x000fe20003f04070 */
[----:B------:R-:W-:-:S03]  /*0200*/  IMAD R9, R4, UR5, R4 ;  /* 0x0000000504097c24 */ /* 0x000fc6000f8e0204 */
[-C--:B------:R-:W-:Y:S01]  /*0210*/  IADD3 R17, PT, PT, R18, R0.reuse, RZ ;  /* 0x0000000012117210 */ /* 0x080fe20007ffe0ff */
[C---:B0-----:R-:W-:Y:S01]  /*0220*/  IMAD R14, R7.reuse, UR4, R14 ;  /* 0x00000004070e7c24 */ /* 0x041fe2000f8e020e */
[----:B------:R-:W0:Y:S01]  /*0230*/  LDC.64 R24, c[0x0][0x388] ;  /* 0x0000e200ff187b82 */ /* 0x000e220000000a00 */
[----:B------:R-:W-:Y:S01]  /*0240*/  IMAD R7, R7, UR4, R7 ;  /* 0x0000000407077c24 */ /* 0x000fe2000f8e0207 */
[----:B------:R-:W-:Y:S01]  /*0250*/  VIADDMNMX.U32 R9, R9, 0xffffffff, R6, PT ;  /* 0xffffffff09097846 */ /* 0x000fe20003800006 */
[----:B------:R-:W-:Y:S01]  /*0260*/  IMAD.IADD R16, R17, 0x1, R0 ;  /* 0x0000000111107824 */ /* 0x000fe200078e0200 */
[----:B------:R-:W2:Y:S01]  /*0270*/  LDCU.64 UR4, c[0x0][0x358] ;  /* 0x00006b00ff0477ac */ /* 0x000ea20008000a00 */
[----:B-1----:R-:W-:Y:S01]  /*0280*/  VIADD R4, R8, 0xfffffffe ;  /* 0xfffffffe08047836 */ /* 0x002fe20000000000 */
[----:B------:R-:W-:Y:S02]  /*0290*/  ISETP.GT.U32.OR P0, PT, R12, R9, P0 ;  /* 0x000000090c00720c */ /* 0x000fe40000704470 */
[----:B------:R-:W1:Y:S01]  /*02a0*/  LDC.64 R22, c[0x0][0x390] ;  /* 0x0000e400ff167b82 */ /* 0x000e620000000a00 */
[----:B------:R-:W-:-:S02]  /*02b0*/  IADD3 R15, PT, PT, R16, R0, RZ ;  /* 0x00000000100f7210 */ /* 0x000fc40007ffe0ff */
[----:B------:R-:W-:-:S03]  /*02c0*/  VIADDMNMX.U32 R7, R7, 0xffffffff, R4, PT ;  /* 0xffffffff07077846 */ /* 0x000fc60003800004 */
[----:B------:R-:W-:Y:S01]  /*02d0*/  IMAD.IADD R13, R15, 0x1, R0 ;  /* 0x000000010f0d7824 */ /* 0x000fe200078e0200 */
[C---:B------:R-:W-:Y:S01]  /*02e0*/  ISETP.GT.U32.OR P0, PT, R14.reuse, R7, P0 ;  /* 0x000000070e00720c */ /* 0x040fe20000704470 */
[----:B------:R-:W4:Y:S01]  /*02f0*/  LDC.64 R20, c[0x0][0x398] ;  /* 0x0000e600ff147b82 */ /* 0x000f220000000a00 */
[----:B---3--:R-:W-:Y:S02]  /*0300*/  IMAD.WIDE.U32 R2, R14, 0x8, R2 ;  /* 0x000000080e027825 */ /* 0x008fe400078e0002 */
[----:B------:R-:W-:Y:S02]  /*0310*/  IADD3 R11, PT, PT, R13, R0, RZ ;  /* 0x000000000d0b7210 */ /* 0x000fe40007ffe0ff */
[----:B------:R-:W-:-:S04]  /*0320*/  IMAD.WIDE.U32 R26, R12, 0xc8000, R2 ;  /* 0x000c80000c1a7825 */ /* 0x000fc800078e0002 */
[----:B------:R-:W-:Y:S02]  /*0330*/  IMAD.IADD R8, R11, 0x1, R0 ;  /* 0x000000010b087824 */ /* 0x000fe400078e0200 */
[----:B0-----:R-:W-:-:S03]  /*0340*/  IMAD.WIDE.U32 R24, R12, 0xc8000, R24 ;  /* 0x000c80000c187825 */ /* 0x001fc600078e0018 */
[----:B------:R-:W-:Y:S01]  /*0350*/  IADD3 R6, PT, PT, R8, R0, RZ ;  /* 0x0000000008067210 */ /* 0x000fe20007ffe0ff */
[----:B-1----:R-:W-:-:S04]  /*0360*/  IMAD.WIDE.U32 R22, R12, 0xc8000, R22 ;  /* 0x000c80000c167825 */ /* 0x002fc800078e0016 */
[----:B------:R-:W-:Y:S02]  /*0370*/  IMAD.IADD R5, R6, 0x1, R0 ;  /* 0x0000000106057824 */ /* 0x000fe400078e0200 */
[----:B----4-:R-:W-:-:S03]  /*0380*/  IMAD.WIDE.U32 R20, R12, 0xc8000, R20 ;  /* 0x000c80000c147825 */ /* 0x010fc600078e0014 */
[----:B------:R-:W-:-:S05]  /*0390*/  IADD3 R4, PT, PT, R5, R0, RZ ;  /* 0x0000000005047210 */ /* 0x000fca0007ffe0ff */
[----:B------:R-:W-:Y:S01]  /*03a0*/  IMAD.IADD R3, R4, 0x1, R0 ;  /* 0x0000000104037824 */ /* 0x000fe200078e0200 */
[----:B--2---:R-:W-:Y:S06]  /*03b0*/  @P0 BRA `(.L_x_1) ;  /* 0x0000000000c80947 */ /* 0x004fec0003800000 */
[----:B------:R-:W-:-:S04]  /*03c0*/  IMAD.WIDE.U32 R30, R37, 0xa00, R20 ;  /* 0x00000a00251e7825 */ /* 0x000fc800078e0014 */
[----:B------:R-:W-:-:S05]  /*03d0*/  IMAD.WIDE.U32 R30, R14, 0x8, R30 ;  /* 0x000000080e1e7825 */ /* 0x000fca00078e001e */
[----:B------:R-:W2:Y:S04]  /*03e0*/  LDG.E.64.CONSTANT R28, desc[UR4][R30.64+0xc8008] ;  /* 0x0c8008041e1c7981 */ /* 0x000ea8000c1e9b00 */
[----:B------:R-:W2:Y:S04]  /*03f0*/  LDG.E.64.CONSTANT R40, desc[UR4][R30.64+0x8] ;  /* 0x000008041e287981 */ /* 0x000ea8000c1e9b00 */
[----:B------:R-:W3:Y:S04]  /*0400*/  LDG.E.64.CONSTANT R44, desc[UR4][R30.64+0xc8000] ;  /* 0x0c8000041e2c7981 */ /* 0x000ee8000c1e9b00 */
[----:B------:R-:W3:Y:S01]  /*0410*/  LDG.E.64.CONSTANT R42, desc[UR4][R30.64] ;  /* 0x000000041e2a7981 */ /* 0x000ee2000c1e9b00 */
[----:B------:R-:W-:-:S04]  /*0420*/  IMAD.WIDE.U32 R46, R37, 0xa00, R22 ;  /* 0x00000a00252e7825 */ /* 0x000fc800078e0016 */
[----:B------:R-:W-:-:S05]  /*0430*/  IMAD.WIDE.U32 R46, R14, 0x8, R46 ;  /* 0x000000080e2e7825 */ /* 0x000fca00078e002e */
[----:B------:R-:W4:Y:S04]  /*0440*/  LDG.E.64.CONSTANT R48, desc[UR4][R46.64+0x8] ;  /* 0x000008042e307981 */ /* 0x000f28000c1e9b00 */
[----:B------:R-:W4:Y:S01]  /*0450*/  LDG.E.64.CONSTANT R46, desc[UR4][R46.64] ;  /* 0x000000042e2e7981 */ /* 0x000f22000c1e9b00 */
[----:B------:R-:W-:-:S04]  /*0460*/  IMAD.WIDE.U32 R50, R37, 0xa00, R24 ;  /* 0x00000a0025327825 */ /* 0x000fc800078e0018 */
[----:B------:R-:W-:-:S05]  /*0470*/  IMAD.WIDE.U32 R50, R14, 0x8, R50 ;  /* 0x000000080e327825 */ /* 0x000fca00078e0032 */
[----:B------:R-:W5:Y:S04]  /*0480*/  LDG.E.64.CONSTANT R52, desc[UR4][R50.64+0x8] ;  /* 0x0000080432347981 */ /* 0x000f68000c1e9b00 */
[----:B------:R-:W5:Y:S01]  /*0490*/  LDG.E.64.CONSTANT R50, desc[UR4][R50.64] ;  /* 0x0000000432327981 */ /* 0x000f62000c1e9b00 */
[----:B------:R-:W-:Y:S01]  /*04a0*/  MOV R32, 0x1 ;  /* 0x0000000100207802 */ /* 0x000fe20000000f00 */
[----:B------:R-:W-:Y:S01]  /*04b0*/  BSSY.RECONVERGENT B2, `(.L_x_2) ;  /* 0x000001f000027945 */ /* 0x000fe20003800200 */
[----:B--2---:R-:W-:Y:S02]  /*04c0*/  DADD R40, R28, R40 ;  /* 0x000000001c287229 */ /* 0x004fe40000000028 */
[----:B---3--:R-:W-:-:S08]  /*04d0*/  DADD R28, R44, -R42 ;  /* 0x000000002c1c7229 */ /* 0x008fd0000000082a */
[----:B------:R-:W-:-:S06]  /*04e0*/  DADD R28, R40, R28 ;  /* 0x00000000281c7229 */ /* 0x000fcc000000001c */
[----:B------:R-:W0:Y:S01]  /*04f0*/  MUFU.RCP64H R33, R29 ;  /* 0x0000001d00217308 */ /* 0x000e220000001800 */
[----:B------:R-:W-:Y:S02]  /*0500*/  DADD R42, R44, R42 ;  /* 0x000000002c2a7229 */ /* 0x000fe4000000002a */
[----:B0-----:R-:W-:-:S08]  /*0510*/  DFMA R30, -R28, R32, 1 ;  /* 0x3ff000001c1e742b */ /* 0x001fd00000000120 */
[----:B------:R-:W-:Y:S02]  /*0520*/  DFMA R30, R30, R30, R30 ;  /* 0x0000001e1e1e722b */ /* 0x000fe4000000001e */
[----:B----4-:R-:W-:-:S06]  /*0530*/  DADD R46, R48, R46 ;  /* 0x00000000302e7229 */ /* 0x010fcc000000002e */
[----:B------:R-:W-:Y:S02]  /*0540*/  DFMA R30, R32, R30, R32 ;  /* 0x0000001e201e722b */ /* 0x000fe40000000020 */
[----:B------:R-:W-:Y:S02]  /*0550*/  DADD R42, R42, -R40 ;  /* 0x000000002a2a7229 */ /* 0x000fe40000000828 */
[----:B------:R-:W-:-:S04]  /*0560*/  DMUL R46, R46, 0.5 ;  /* 0x3fe000002e2e7828 */ /* 0x000fc80000000000 */
[----:B------:R-:W-:-:S04]  /*0570*/  DFMA R32, -R28, R30, 1 ;  /* 0x3ff000001c20742b */ /* 0x000fc8000000011e */
[----:B------:R-:W-:-:S04]  /*0580*/  DMUL R42, R46, R42 ;  /* 0x0000002a2e2a7228 */ /* 0x000fc80000000000 */
[----:B------:R-:W-:-:S08]  /*0590*/  DFMA R32, R30, R32, R30 ;  /* 0x000000201e20722b */ /* 0x000fd0000000001e */
[----:B------:R-:W-:-:S08]  /*05a0*/  DMUL R40, R42, R32 ;  /* 0x000000202a287228 */ /* 0x000fd00000000000 */
[----:B------:R-:W-:-:S08]  /*05b0*/  DFMA R30, -R28, R40, R42 ;  /* 0x000000281c1e722b */ /* 0x000fd0000000012a */
[----:B------:R-:W-:Y:S01]  /*05c0*/  DFMA R30, R32, R30, R40 ;  /* 0x0000001e201e722b */ /* 0x000fe20000000028 */
[----:B------:R-:W-:-:S09]  /*05d0*/  FSETP.GEU.AND P1, PT, |R43|, 6.5827683646048100446e-37, PT ;  /* 0x036000002b00780b */ /* 0x000fd20003f2e200 */
[----:B------:R-:W-:-:S05]  /*05e0*/  FFMA R0, RZ, R29, R31 ;  /* 0x0000001dff007223 */ /* 0x000fca000000001f */
[----:B------:R-:W-:Y:S01]  /*05f0*/  FSETP.GT.AND P0, PT, |R0|, 1.469367938527859385e-39, PT ;  /* 0x001000000000780b */ /* 0x000fe20003f04200 */
[----:B-----5:R-:W-:-:S12]  /*0600*/  DADD R32, R52, -R50 ;  /* 0x0000000034207229 */ /* 0x020fd80000000832 */
[----:B------:R-:W-:Y:S05]  /*0610*/  @P0 BRA P1, `(.L_x_3) ;  /* 0x0000000000200947 */ /* 0x000fea0000800000 */
[----:B------:R-:W-:Y:S01]  /*0620*/  IMAD.MOV.U32 R41, RZ, RZ, R42 ;  /* 0x000000ffff297224 */ /* 0x000fe200078e002a */
[----:B------:R-:W-:Y:S01]  /*0630*/  MOV R40, R43 ;  /* 0x0000002b00287202 */ /* 0x000fe20000000f00 */
[----:B------:R-:W-:Y:S01]  /*0640*/  IMAD.MOV.U32 R2, RZ, RZ, R28 ;  /* 0x000000ffff027224 */ /* 0x000fe200078e001c */
[----:B------:R-:W-:Y:S02]  /*0650*/  MOV R0, R29 ;  /* 0x0000001d00007202 */ /* 0x000fe40000000f00 */
[----:B------:R-:W-:-:S07]  /*0660*/  MOV R39, 0x680 ;  /* 0x0000068000277802 */ /* 0x000fce0000000f00 */
[----:B------:R-:W-:Y:S05]  /*0670*/  CALL.REL.NOINC `($__internal_0_$__cuda_sm20_div_rn_f64_full) ;  /* 0x0000006c009c7944 */ /* 0x000fea0003c00000 */
[----:B------:R-:W-:Y:S01]  /*0680*/  IMAD.MOV.U32 R30, RZ, RZ, R2 ;  /* 0x000000ffff1e7224 */ /* 0x000fe200078e0002 */
[----:B------:R-:W-:-:S07]  /*0690*/  MOV R31, R0 ;  /* 0x00000000001f7202 */ /* 0x000fce0000000f00 */
.L_x_3:
[----:B------:R-:W-:Y:S05]  /*06a0*/  BSYNC.RECONVERGENT B2 ;  /* 0x0000000000027941 */ /* 0x000fea0003800200 */
.L_x_2:
[----:B------:R-:W-:Y:S01]  /*06b0*/  DADD R32, R32, R30 ;  /* 0x0000000020207229 */ /* 0x000fe2000000001e */
[----:B------:R-:W-:-:S06]  /*06c0*/  IMAD.WIDE.U32 R28, R37, 0xa00, R26 ;  /* 0x00000a00251c7825 */ /* 0x000fcc00078e001a */
[----:B------:R0:W-:Y:S04]  /*06d0*/  STG.E.64 desc[UR4][R28.64], R32 ;  /* 0x000000201c007986 */ /* 0x0001e8000c101b04 */
.L_x_1:
[----:B------:R-:W-:Y:S05]  /*06e0*/  BSYNC.RECONVERGENT B1 ;  /* 0x0000000000017941 */ /* 0x000fea0003800200 */
.L_x_0:
[----:B------:R-:W-:Y:S01]  /*06f0*/  ISETP.GT.U32.AND P0, PT, R36, R10, PT ;  /* 0x0000000a2400720c */ /* 0x000fe20003f04070 */
[----:B------:R-:W-:Y:S03]  /*0700*/  BSSY.RECONVERGENT B1, `(.L_x_4) ;  /* 0x0000037000017945 */ /* 0x000fe60003800200 */
[----:B------:R-:W-:-:S04]  /*0710*/  ISETP.GT.U32.OR P0, PT, R12, R9, P0 ;  /* 0x000000090c00720c */ /* 0x000fc80000704470 */
[----:B------:R-:W-:-:S04]  /*0720*/  ISETP.LT.U32.OR P0, PT, R36, R38, P0 ;  /* 0x000000262400720c */ /* 0x000fc80000701470 */
[----:B------:R-:W-:-:S13]  /*0730*/  ISETP.GT.U32.OR P0, PT, R14, R7, P0 ;  /* 0x000000070e00720c */ /* 0x000fda0000704470 */
[----:B------:R-:W-:Y:S05]  /*0740*/  @P0 BRA `(.L_x_5) ;  /* 0x0000000000c80947 */ /* 0x000fea0003800000 */
[----:B------:R-:W-:-:S04]  /*0750*/  IMAD.WIDE.U32 R30, R36, 0xa00, R20 ;  /* 0x00000a00241e7825 */ /* 0x000fc800078e0014 */
[----:B------:R-:W-:-:S05]  /*0760*/  IMAD.WIDE.U32 R30, R14, 0x8, R30 ;  /* 0x000000080e1e7825 */ /* 0x000fca00078e001e */
[----:B0-----:R-:W2:Y:S04]  /*0770*/  LDG.E.64.CONSTANT R28, desc[UR4][R30.64+0xc8008] ;  /* 0x0c8008041e1c7981 */ /* 0x001ea8000c1e9b00 */
        /* <DEDUP_REMOVED lines=11> */
[----:B------:R-:W-:Y:S01]  /*0830*/  IMAD.MOV.U32 R32, RZ, RZ, 0x1 ;  /* 0x00000001ff207424 */ /* 0x000fe200078e00ff */
        /* <DEDUP_REMOVED lines=23> */
[----:B------:R-:W-:Y:S01]  /*09b0*/  MOV R41, R42 ;  /* 0x0000002a00297202 */ /* 0x000fe20000000f00 */
[----:B------:R-:W-:Y:S01]  /*09c0*/  IMAD.MOV.U32 R40, RZ, RZ, R43 ;  /* 0x000000ffff287224 */ /* 0x000fe200078e002b */
[----:B------:R-:W-:Y:S01]  /*09d0*/  MOV R2, R28 ;  /* 0x0000001c00027202 */ /* 0x000fe20000000f00 */
[----:B------:R-:W-:Y:S01]  /*09e0*/  IMAD.MOV.U32 R0, RZ, RZ, R29 ;  /* 0x000000ffff007224 */ /* 0x000fe200078e001d */
[----:B------:R-:W-:-:S07]  /*09f0*/  MOV R39, 0xa10 ;  /* 0x00000a1000277802 */ /* 0x000fce0000000f00 */
[----:B------:R-:W-:Y:S05]  /*0a00*/  CALL.REL.NOINC `($__internal_0_$__cuda_sm20_div_rn_f64_full) ;  /* 0x0000006800b87944 */ /* 0x000fea0003c00000 */
[----:B------:R-:W-:Y:S01]  /*0a10*/  MOV R30, R2 ;  /* 0x00000002001e7202 */ /* 0x000fe20000000f00 */
[----:B------:R-:W-:-:S07]  /*0a20*/  IMAD.MOV.U32 R31, RZ, RZ, R0 ;  /* 0x000000ffff1f7224 */ /* 0x000fce00078e0000 */
.L_x_7:
[----:B------:R-:W-:Y:S05]  /*0a30*/  BSYNC.RECONVERGENT B2 ;  /* 0x0000000000027941 */ /* 0x000fea0003800200 */
.L_x_6:
[----:B------:R-:W-:Y:S01]  /*0a40*/  DADD R32, R32, R30 ;  /* 0x0000000020207229 */ /* 0x000fe2000000001e */
[----:B------:R-:W-:-:S06]  /*0a50*/  IMAD.WIDE.U32 R28, R36, 0xa00, R26 ;  /* 0x00000a00241c7825 */ /* 0x000fcc00078e001a */
[----:B------:R1:W-:Y:S04]  /*0a60*/  STG.E.64 desc[UR4][R28.64], R32 ;  /* 0x000000201c007986 */ /* 0x0003e8000c101b04 */
.L_x_5:
[----:B------:R-:W-:Y:S05]  /*0a70*/  BSYNC.RECONVERGENT B1 ;  /* 0x0000000000017941 */ /* 0x000fea0003800200 */
.L_x_4:
        /* <DEDUP_REMOVED lines=8> */
[----:B01----:R-:W2:Y:S04]  /*0b00*/  LDG.E.64.CONSTANT R28, desc[UR4][R30.64+0xc8008] ;  /* 0x0c8008041e1c7981 */ /* 0x003ea8000c1e9b00 */
        /* <DEDUP_REMOVED lines=43> */
.L_x_11:
[----:B------:R-:W-:Y:S05]  /*0dc0*/  BSYNC.RECONVERGENT B2 ;  /* 0x0000000000027941 */ /* 0x000fea0003800200 */
.L_x_10:
[----:B------:R-:W-:Y:S01]  /*0dd0*/  DADD R32, R32, R30 ;  /* 0x0000000020207229 */ /* 0x000fe2000000001e */
[----:B------:R-:W-:-:S06]  /*0de0*/  IMAD.WIDE.U32 R28, R35, 0xa00, R26 ;  /* 0x00000a00231c7825 */ /* 0x000fcc00078e001a */
[----:B------:R2:W-:Y:S04]  /*0df0*/  STG.E.64 desc[UR4][R28.64], R32 ;  /* 0x000000201c007986 */ /* 0x0005e8000c101b04 */
.L_x_9:
[----:B------:R-:W-:Y:S05]  /*0e00*/  BSYNC.RECONVERGENT B1 ;  /* 0x0000000000017941 */ /* 0x000fea0003800200 */
.L_x_8:
        /* <DEDUP_REMOVED lines=8> */
[----:B012---:R-:W2:Y:S04]  /*0e90*/  LDG.E.64.CONSTANT R28, desc[UR4][R30.64+0xc8008] ;  /* 0x0c8008041e1c7981 */ /* 0x007ea8000c1e9b00 */
        /* <DEDUP_REMOVED lines=43> */
.L_x_15:
[----:B------:R-:W-:Y:S05]  /*1150*/  BSYNC.RECONVERGENT B2 ;  /* 0x0000000000027941 */ /* 0x000fea0003800200 */
.L_x_14:
[----:B------:R-:W-:Y:S01]  /*1160*/  DADD R32, R32, R30 ;  /* 0x0000000020207229 */ /* 0x000fe2000000001e */
[----:B------:R-:W-:-:S06]  /*1170*/  IMAD.WIDE.U32 R28, R34, 0xa00, R26 ;  /* 0x00000a00221c7825 */ /* 0x000fcc00078e001a */
[----:B------:R3:W-:Y:S04]  /*1180*/  STG.E.64 desc[UR4][R28.64], R32 ;  /* 0x000000201c007986 */ /* 0x0007e8000c101b04 */
.L_x_13:
[----:B------:R-:W-:Y:S05]  /*1190*/  BSYNC.RECONVERGENT B1 ;  /* 0x0000000000017941 */ /* 0x000fea0003800200 */
.L_x_12:
        /* <DEDUP_REMOVED lines=8> */
[----:B0123--:R-:W2:Y:S04]  /*1220*/  LDG.E.64.CONSTANT R28, desc[UR4][R30.64+0xc8008] ;  /* 0x0c8008041e1c7981 */ /* 0x00fea8000c1e9b00 */
        /* <DEDUP_REMOVED lines=43> */
.L_x_19:
[----:B------:R-:W-:Y:S05]  /*14e0*/  BSYNC.RECONVERGENT B2 ;  /* 0x0000000000027941 */ /* 0x000fea0003800200 */
.L_x_18:
[----:B------:R-:W-:Y:S01]  /*14f0*/  DADD R32, R32, R30 ;  /* 0x0000000020207229 */ /* 0x000fe2000000001e */
[----:B------:R-:W-:-:S06]  /*1500*/  IMAD.WIDE.U32 R28, R19, 0xa00, R26 ;  /* 0x00000a00131c7825 */ /* 0x000fcc00078e001a */
[----:B------:R4:W-:Y:S04]  /*1510*/  STG.E.64 desc[UR4][R28.64], R32 ;  /* 0x000000201c007986 */ /* 0x0009e8000c101b04 */
.L_x_17:
[----:B------:R-:W-:Y:S05]  /*1520*/  BSYNC.RECONVERGENT B1 ;  /* 0x0000000000017941 */ /* 0x000fea0003800200 */
.L_x_16:
        /* <DEDUP_REMOVED lines=8> */
[----:B01234-:R-:W2:Y:S04]  /*15b0*/  LDG.E.64.CONSTANT R28, desc[UR4][R30.64+0xc8008] ;  /* 0x0c8008041e1c7981 */ /* 0x01fea8000c1e9b00 */
        /* <DEDUP_REMOVED lines=43> */
.L_x_23:
[----:B------:R-:W-:Y:S05]  /*1870*/  BSYNC.RECONVERGENT B2 ;  /* 0x0000000000027941 */ /* 0x000fea0003800200 */
.L_x_22:
[----:B------:R-:W-:Y:S01]  /*1880*/  DADD R32, R32, R30 ;  /* 0x0000000020207229 */ /* 0x000fe2000000001e */
[----:B------:R-:W-:-:S06]  /*1890*/  IMAD.WIDE.U32 R28, R18, 0xa00, R26 ;  /* 0x00000a00121c7825 */ /* 0x000fcc00078e001a */
[----:B------:R0:W-:Y:S04]  /*18a0*/  STG.E.64 desc[UR4][R28.64], R32 ;  /* 0x000000201c007986 */ /* 0x0001e8000c101b04 */
.L_x_21:
[----:B------:R-:W-:Y:S05]  /*18b0*/  BSYNC.RECONVERGENT B1 ;  /* 0x0000000000017941 */ /* 0x000fea0003800200 */
.L_x_20:
        /* <DEDUP_REMOVED lines=52> */
.L_x_27:
[----:B------:R-:W-:Y:S05]  /*1c00*/  BSYNC.RECONVERGENT B2 ;  /* 0x0000000000027941 */ /* 0x000fea0003800200 */
.L_x_26:
[----:B------:R-:W-:Y:S01]  /*1c10*/  DADD R32, R32, R30 ;  /* 0x0000000020207229 */ /* 0x000fe2000000001e */
[----:B------:R-:W-:-:S06]  /*1c20*/  IMAD.WIDE.U32 R28, R17, 0xa00, R26 ;  /* 0x00000a00111c7825 */ /* 0x000fcc00078e001a */
[----:B------:R0:W-:Y:S04]  /*1c30*/  STG.E.64 desc[UR4][R28.64], R32 ;  /* 0x000000201c007986 */ /* 0x0001e8000c101b04 */
.L_x_25:
[----:B------:R-:W-:Y:S05]  /*1c40*/  BSYNC.RECONVERGENT B1 ;  /* 0x0000000000017941 */ /* 0x000fea0003800200 */
.L_x_24:
        /* <DEDUP_REMOVED lines=52> */
.L_x_31:
[----:B------:R-:W-:Y:S05]  /*1f90*/  BSYNC.RECONVERGENT B2 ;  /* 0x0000000000027941 */ /* 0x000fea0003800200 */
.L_x_30:
[----:B------:R-:W-:Y:S01]  /*1fa0*/  DADD R32, R32, R30 ;  /* 0x0000000020207229 */ /* 0x000fe2000000001e */
[----:B------:R-:W-:-:S06]  /*1fb0*/  IMAD.WIDE.U32 R28, R16, 0xa00, R26 ;  /* 0x00000a00101c7825 */ /* 0x000fcc00078e001a */
[----:B------:R0:W-:Y:S04]  /*1fc0*/  STG.E.64 desc[UR4][R28.64], R32 ;  /* 0x000000201c007986 */ /* 0x0001e8000c101b04 */
.L_x_29:
[----:B------:R-:W-:Y:S05]  /*1fd0*/  BSYNC.RECONVERGENT B1 ;  /* 0x0000000000017941 */ /* 0x000fea0003800200 */
.L_x_28:
        /* <DEDUP_REMOVED lines=52> */
.L_x_35:
[----:B------:R-:W-:Y:S05]  /*2320*/  BSYNC.RECONVERGENT B2 ;  /* 0x0000000000027941 */ /* 0x000fea0003800200 */
.L_x_34:
[----:B------:R-:W-:Y:S01]  /*2330*/  DADD R32, R32, R30 ;  /* 0x0000000020207229 */ /* 0x000fe2000000001e */
[----:B------:R-:W-:-:S06]  /*2340*/  IMAD.WIDE.U32 R28, R15, 0xa00, R26 ;  /* 0x00000a000f1c7825 */ /* 0x000fcc00078e001a */
[----:B------:R0:W-:Y:S04]  /*2350*/  STG.E.64 desc[UR4][R28.64], R32 ;  /* 0x000000201c007986 */ /* 0x0001e8000c101b04 */
.L_x_33:
[----:B------:R-:W-:Y:S05]  /*2360*/  BSYNC.RECONVERGENT B1 ;  /* 0x0000000000017941 */ /* 0x000fea0003800200 */
.L_x_32:
        /* <DEDUP_REMOVED lines=52> */
.L_x_39:
[----:B------:R-:W-:Y:S05]  /*26b0*/  BSYNC.RECONVERGENT B2 ;  /* 0x0000000000027941 */ /* 0x000fea0003800200 */
.L_x_38:
[----:B------:R-:W-:Y:S01]  /*26c0*/  DADD R32, R32, R30 ;  /* 0x0000000020207229 */ /* 0x000fe2000000001e */
[----:B------:R-:W-:-:S06]  /*26d0*/  IMAD.WIDE.U32 R28, R13, 0xa00, R26 ;  /* 0x00000a000d1c7825 */ /* 0x000fcc00078e001a */
[----:B------:R0:W-:Y:S04]  /*26e0*/  STG.E.64 desc[UR4][R28.64], R32 ;  /* 0x000000201c007986 */ /* 0x0001e8000c101b04 */
.L_x_37:
[----:B------:R-:W-:Y:S05]  /*26f0*/  BSYNC.RECONVERGENT B1 ;  /* 0x0000000000017941 */ /* 0x000fea0003800200 */
.L_x_36:
        /* <DEDUP_REMOVED lines=52> */
.L_x_43:
[----:B------:R-:W-:Y:S05]  /*2a40*/  BSYNC.RECONVERGENT B2 ;  /* 0x0000000000027941 */ /* 0x000fea0003800200 */
.L_x_42:
[----:B------:R-:W-:Y:S01]  /*2a50*/  DADD R32, R32, R30 ;  /* 0x0000000020207229 */ /* 0x000fe2000000001e */
[----:B------:R-:W-:-:S06]  /*2a60*/  IMAD.WIDE.U32 R28, R11, 0xa00, R26 ;  /* 0x00000a000b1c7825 */ /* 0x000fcc00078e001a */
[----:B------:R0:W-:Y:S04]  /*2a70*/  STG.E.64 desc[UR4][R28.64], R32 ;  /* 0x000000201c007986 */ /* 0x0001e8000c101b04 */
.L_x_41:
[----:B------:R-:W-:Y:S05]  /*2a80*/  BSYNC.RECONVERGENT B1 ;  /* 0x0000000000017941 */ /* 0x000fea0003800200 */
.L_x_40:
        /* <DEDUP_REMOVED lines=52> */
.L_x_47:
[----:B------:R-:W-:Y:S05]  /*2dd0*/  BSYNC.RECONVERGENT B2 ;  /* 0x0000000000027941 */ /* 0x000fea0003800200 */
.L_x_46:
[----:B------:R-:W-:Y:S01]  /*2de0*/  DADD R32, R32, R30 ;  /* 0x0000000020207229 */ /* 0x000fe2000000001e */
[----:B------:R-:W-:-:S06]  /*2df0*/  IMAD.WIDE.U32 R28, R8, 0xa00, R26 ;  /* 0x00000a00081c7825 */ /* 0x000fcc00078e001a */
[----:B------:R0:W-:Y:S04]  /*2e00*/  STG.E.64 desc[UR4][R28.64], R32 ;  /* 0x000000201c007986 */ /* 0x0001e8000c101b04 */
.L_x_45:
[----:B------:R-:W-:Y:S05]  /*2e10*/  BSYNC.RECONVERGENT B1 ;  /* 0x0000000000017941 */ /* 0x000fea0003800200 */
.L_x_44:
        /* <DEDUP_REMOVED lines=52> */
.L_x_51:
[----:B------:R-:W-:Y:S05]  /*3160*/  BSYNC.RECONVERGENT B2 ;  /* 0x0000000000027941 */ /* 0x000fea0003800200 */
.L_x_50:
[----:B------:R-:W-:Y:S01]  /*3170*/  DADD R32, R32, R30 ;  /* 0x0000000020207229 */ /* 0x000fe2000000001e */
[----:B------:R-:W-:-:S06]  /*3180*/  IMAD.WIDE.U32 R28, R6, 0xa00, R26 ;  /* 0x00000a00061c7825 */ /* 0x000fcc00078e001a */
[----:B------:R0:W-:Y:S04]  /*3190*/  STG.E.64 desc[UR4][R28.64], R32 ;  /* 0x000000201c007986 */ /* 0x0001e8000c101b04 */
.L_x_49:
[----:B------:R-:W-:Y:S05]  /*31a0*/  BSYNC.RECONVERGENT B1 ;  /* 0x0000000000017941 */ /* 0x000fea0003800200 */
.L_x_48:
        /* <DEDUP_REMOVED lines=52> */
.L_x_55:
[----:B------:R-:W-:Y:S05]  /*34f0*/  BSYNC.RECONVERGENT B2 ;  /* 0x0000000000027941 */ /* 0x000fea0003800200 */
.L_x_54:
[----:B------:R-:W-:Y:S01]  /*3500*/  DADD R32, R32, R30 ;  /* 0x0000000020207229 */ /* 0x000fe2000000001e */
[----:B------:R-:W-:-:S06]  /*3510*/  IMAD.WIDE.U32 R28, R5, 0xa00, R26 ;  /* 0x00000a00051c7825 */ /* 0x000fcc00078e001a */
[----:B------:R0:W-:Y:S04]  /*3520*/  STG.E.64 desc[UR4][R28.64], R32 ;  /* 0x000000201c007986 */ /* 0x0001e8000c101b04 */
.L_x_53:
[----:B------:R-:W-:Y:S05]  /*3530*/  BSYNC.RECONVERGENT B1 ;  /* 0x0000000000017941 */ /* 0x000fea0003800200 */
.L_x_52:
        /* <DEDUP_REMOVED lines=52> */
.L_x_59:
[----:B------:R-:W-:Y:S05]  /*3880*/  BSYNC.RECONVERGENT B2 ;  /* 0x0000000000027941 */ /* 0x000fea0003800200 */
.L_x_58:
[----:B------:R-:W-:Y:S01]  /*3890*/  DADD R32, R32, R30 ;  /* 0x0000000020207229 */ /* 0x000fe2000000001e */
[----:B------:R-:W-:-:S06]  /*38a0*/  IMAD.WIDE.U32 R28, R4, 0xa00, R26 ;  /* 0x00000a00041c7825 */ /* 0x000fcc00078e001a */
[----:B------:R0:W-:Y:S04]  /*38b0*/  STG.E.64 desc[UR4][R28.64], R32 ;  /* 0x000000201c007986 */ /* 0x0001e8000c101b04 */
.L_x_57:
[----:B------:R-:W-:Y:S05]  /*38c0*/  BSYNC.RECONVERGENT B1 ;  /* 0x0000000000017941 */ /* 0x000fea0003800200 */
.L_x_56:
        /* <DEDUP_REMOVED lines=52> */
.L_x_63:
[----:B------:R-:W-:Y:S05]  /*3c10*/  BSYNC.RECONVERGENT B2 ;  /* 0x0000000000027941 */ /* 0x000fea0003800200 */
.L_x_62:
[----:B------:R-:W-:Y:S01]  /*3c20*/  DADD R32, R32, R30 ;  /* 0x0000000020207229 */ /* 0x000fe2000000001e */
[----:B------:R-:W-:-:S06]  /*3c30*/  IMAD.WIDE.U32 R28, R3, 0xa00, R26 ;  /* 0x00000a00031c7825 */ /* 0x000fcc00078e001a */
[----:B------:R0:W-:Y:S04]  /*3c40*/  STG.E.64 desc[UR4][R28.64], R32 ;  /* 0x000000201c007986 */ /* 0x0001e8000c101b04 */
.L_x_61:
[----:B------:R-:W-:Y:S05]  /*3c50*/  BSYNC.RECONVERGENT B1 ;  /* 0x0000000000017941 */ /* 0x000fea0003800200 */
.L_x_60:
[----:B01234-:R-:W0:Y:S01]  /*3c60*/  LDC R33, c[0x0][0x368] ;  /* 0x0000da00ff217b82 */ /* 0x01fe220000000800 */
[----:B------:R-:W-:Y:S07]  /*3c70*/  BSSY.RECONVERGENT B1, `(.L_x_64) ;  /* 0x0000040000017945 */ /* 0x000fee0003800200 */
[----:B------:R-:W1:Y:S01]  /*3c80*/  S2UR UR6, SR_CTAID.Z ;  /* 0x00000000000679c3 */ /* 0x000e620000002700 */
[----:B0-----:R-:W-:Y:S01]  /*3c90*/  IADD3 R12, PT, PT, R12, R33, RZ ;  /* 0x000000210c0c7210 */ /* 0x001fe20007ffe0ff */
[----:B------:R-:W-:-:S03]  /*3ca0*/  IMAD.WIDE R24, R33, 0xc8000, R24 ;  /* 0x000c800021187825 */ /* 0x000fc600078e0218 */
[----:B------:R-:W-:Y:S01]  /*3cb0*/  ISETP.GT.U32.AND P0, PT, R12, R9, PT ;  /* 0x000000090c00720c */ /* 0x000fe20003f04070 */
[----:B------:R-:W-:-:S04]  /*3cc0*/  IMAD.WIDE R22, R33, 0xc8000, R22 ;  /* 0x000c800021167825 */ /* 0x000fc800078e0216 */
[C---:B-1----:R-:W-:Y:S02]  /*3cd0*/  IMAD R0, R33.reuse, UR6, RZ ;  /* 0x0000000621007c24 */ /* 0x042fe4000f8e02ff */
[----:B------:R-:W-:-:S04]  /*3ce0*/  IMAD.WIDE R20, R33, 0xc8000, R20 ;  /* 0x000c800021147825 */ /* 0x000fc800078e0214 */
[----:B------:R-:W-:Y:S02]  /*3cf0*/  IMAD.SHL.U32 R9, R0, 0x2, RZ ;  /* 0x0000000200097824 */ /* 0x000fe400078e00ff */
[----:B------:R-:W-:-:S03]  /*3d00*/  IMAD.WIDE R32, R33, 0xc8000, R26 ;  /* 0x000c800021207825 */ /* 0x000fc600078e021a */
[----:B------:R-:W-:-:S04]  /*3d10*/  ISETP.LT.U32.OR P0, PT, R12, R9, P0 ;  /* 0x000000090c00720c */ /* 0x000fc80000701470 */
[----:B------:R-:W-:-:S04]  /*3d20*/  ISETP.GT.U32.OR P1, PT, R37, R10, P0 ;  /* 0x0000000a2500720c */ /* 0x000fc80000724470 */
[----:B------:R-:W-:-:S13]  /*3d30*/  ISETP.GT.U32.OR P1, PT, R14, R7, P1 ;  /* 0x000000070e00720c */ /* 0x000fda0000f24470 */
[----:B------:R-:W-:Y:S05]  /*3d40*/  @P1 BRA `(.L_x_65) ;  /* 0x0000000000c81947 */ /* 0x000fea0003800000 */
[----:B------:R-:W-:-:S04]  /*3d50*/  IMAD.WIDE.U32 R30, R37, 0xa00, R20 ;  /* 0x00000a00251e7825 */ /* 0x000fc800078e0014 */
[----:B------:R-:W-:-:S05]  /*3d60*/  IMAD.WIDE.U32 R30, R14, 0x8, R30 ;  /* 0x000000080e1e7825 */ /* 0x000fca00078e001e */
[----:B------:R-:W2:Y:S04]  /*3d70*/  LDG.E.64.CONSTANT R44, desc[UR4][R30.64+0xc8000] ;  /* 0x0c8000041e2c7981 */ /* 0x000ea8000c1e9b00 */
[----:B------:R-:W3:Y:S04]  /*3d80*/  LDG.E.64.CONSTANT R26, desc[UR4][R30.64+0xc8008] ;  /* 0x0c8008041e1a7981 */ /* 0x000ee8000c1e9b00 */
[----:B------:R-:W3:Y:S04]  /*3d90*/  LDG.E.64.CONSTANT R40, desc[UR4][R30.64+0x8] ;  /* 0x000008041e287981 */ /* 0x000ee8000c1e9b00 */
[----:B------:R0:W2:Y:S01]  /*3da0*/  LDG.E.64.CONSTANT R42, desc[UR4][R30.64] ;  /* 0x000000041e2a7981 */ /* 0x0000a2000c1e9b00 */
        /* <DEDUP_REMOVED lines=8> */
[----:B0-----:R-:W-:Y:S01]  /*3e30*/  MOV R30, 0x1 ;  /* 0x00000001001e7802 */ /* 0x001fe20000000f00 */
[----:B------:R-:W-:Y:S01]  /*3e40*/  BSSY.RECONVERGENT B2, `(.L_x_66) ;  /* 0x000001f000027945 */ /* 0x000fe20003800200 */
[----:B---3--:R-:W-:Y:S02]  /*3e50*/  DADD R40, R26, R40 ;  /* 0x000000001a287229 */ /* 0x008fe40000000028 */
[C-C-:B--2---:R-:W-:Y:S02]  /*3e60*/  DADD R28, R44.reuse, -R42.reuse ;  /* 0x000000002c1c7229 */ /* 0x144fe4000000082a */
[----:B------:R-:W-:-:S06]  /*3e70*/  DADD R42, R44, R42 ;  /* 0x000000002c2a7229 */ /* 0x000fcc000000002a */
[----:B------:R-:W-:Y:S02]  /*3e80*/  DADD R28, R40, R28 ;  /* 0x00000000281c7229 */ /* 0x000fe4000000001c */
[----:B------:R-:W-:-:S04]  /*3e90*/  DADD R42, R42, -R40 ;  /* 0x000000002a2a7229 */ /* 0x000fc80000000828 */
[----:B------:R-:W0:Y:S01]  /*3ea0*/  MUFU.RCP64H R31, R29 ;  /* 0x0000001d001f7308 */ /* 0x000e220000001800 */
[----:B----4-:R-:W-:-:S08]  /*3eb0*/  DADD R46, R48, R46 ;  /* 0x00000000302e7229 */ /* 0x010fd0000000002e */
[----:B------:R-:W-:Y:S02]  /*3ec0*/  DMUL R46, R46, 0.5 ;  /* 0x3fe000002e2e7828 */ /* 0x000fe40000000000 */
[----:B0-----:R-:W-:-:S06]  /*3ed0*/  DFMA R26, -R28, R30, 1 ;  /* 0x3ff000001c1a742b */ /* 0x001fcc000000011e */
[----:B------:R-:W-:Y:S02]  /*3ee0*/  DMUL R42, R46, R42 ;  /* 0x0000002a2e2a7228 */ /* 0x000fe40000000000 */
[----:B------:R-:W-:-:S08]  /*3ef0*/  DFMA R26, R26, R26, R26 ;  /* 0x0000001a1a1a722b */ /* 0x000fd0000000001a */
[----:B------:R-:W-:Y:S01]  /*3f00*/  DFMA R26, R30, R26, R30 ;  /* 0x0000001a1e1a722b */ /* 0x000fe2000000001e */
[----:B------:R-:W-:-:S07]  /*3f10*/  FSETP.GEU.AND P2, PT, |R43|, 6.5827683646048100446e-37, PT ;  /* 0x036000002b00780b */ /* 0x000fce0003f4e200 */
[----:B------:R-:W-:-:S08]  /*3f20*/  DFMA R30, -R28, R26, 1 ;  /* 0x3ff000001c1e742b */ /* 0x000fd0000000011a */
[----:B------:R-:W-:-:S08]  /*3f30*/  DFMA R30, R26, R30, R26 ;  /* 0x0000001e1a1e722b */ /* 0x000fd0000000001a */
[----:B------:R-:W-:-:S08]  /*3f40*/  DMUL R40, R42, R30 ;  /* 0x0000001e2a287228 */ /* 0x000fd00000000000 */
[----:B------:R-:W-:-:S08]  /*3f50*/  DFMA R26, -R28, R40, R42 ;  /* 0x000000281c1a722b */ /* 0x000fd0000000012a */
[----:B------:R-:W-:Y:S02]  /*3f60*/  DFMA R30, R30, R26, R40 ;  /* 0x0000001a1e1e722b */ /* 0x000fe40000000028 */
[----:B-----5:R-:W-:-:S08]  /*3f70*/  DADD R26, R52, -R50 ;  /* 0x00000000341a7229 */ /* 0x020fd00000000832 */
[----:B------:R-:W-:-:S05]  /*3f80*/  FFMA R0, RZ, R29, R31 ;  /* 0x0000001dff007223 */ /* 0x000fca000000001f */
[----:B------:R-:W-:-:S13]  /*3f90*/  FSETP.GT.AND P1, PT, |R0|, 1.469367938527859385e-39, PT ;  /* 0x001000000000780b */ /* 0x000fda0003f24200 */
        /* <DEDUP_REMOVED lines=9> */
.L_x_67:
[----:B------:R-:W-:Y:S05]  /*4030*/  BSYNC.RECONVERGENT B2 ;  /* 0x0000000000027941 */ /* 0x000fea0003800200 */
.L_x_66:
[----:B------:R-:W-:Y:S01]  /*4040*/  DADD R26, R26, R30 ;  /* 0x000000001a1a7229 */ /* 0x000fe2000000001e */
[----:B------:R-:W-:-:S06]  /*4050*/  IMAD.WIDE.U32 R28, R37, 0xa00, R32 ;  /* 0x00000a00251c7825 */ /* 0x000fcc00078e0020 */
[----:B------:R0:W-:Y:S04]  /*4060*/  STG.E.64 desc[UR4][R28.64], R26 ;  /* 0x0000001a1c007986 */ /* 0x0001e8000c101b04 */
.L_x_65:
[----:B------:R-:W-:Y:S05]  /*4070*/  BSYNC.RECONVERGENT B1 ;  /* 0x0000000000017941 */ /* 0x000fea0003800200 */
.L_x_64:
[C---:B------:R-:W-:Y:S01]  /*4080*/  ISETP.LT.U32.OR P1, PT, R36.reuse, R38, P0 ;  /* 0x000000262400720c */ /* 0x040fe20000721470 */
[----:B------:R-:W-:Y:S03]  /*4090*/  BSSY.RECONVERGENT B1, `(.L_x_68) ;  /* 0x0000036000017945 */ /* 0x000fe60003800200 */
[----:B------:R-:W-:-:S04]  /*40a0*/  ISETP.GT.U32.OR P1, PT, R36, R10, P1 ;  /* 0x0000000a2400720c */ /* 0x000fc80000f24470 */
[----:B------:R-:W-:-:S13]  /*40b0*/  ISETP.GT.U32.OR P1, PT, R14, R7, P1 ;  /* 0x000000070e00720c */ /* 0x000fda0000f24470 */
[----:B------:R-:W-:Y:S05]  /*40c0*/  @P1 BRA `(.L_x_69) ;  /* 0x0000000000c81947 */ /* 0x000fea0003800000 */
[----:B------:R-:W-:-:S04]  /*40d0*/  IMAD.WIDE.U32 R30, R36, 0xa00, R20 ;  /* 0x00000a00241e7825 */ /* 0x000fc800078e0014 */
[----:B------:R-:W-:-:S05]  /*40e0*/  IMAD.WIDE.U32 R30, R14, 0x8, R30 ;  /* 0x000000080e1e7825 */ /* 0x000fca00078e001e */
[----:B------:R-:W2:Y:S04]  /*40f0*/  LDG.E.64.CONSTANT R44, desc[UR4][R30.64+0xc8000] ;  /* 0x0c8000041e2c7981 */ /* 0x000ea8000c1e9b00 */
[----:B0-----:R-:W3:Y:S04]  /*4100*/  LDG.E.64.CONSTANT R26, desc[UR4][R30.64+0xc8008] ;  /* 0x0c8008041e1a7981 */ /* 0x001ee8000c1e9b00 */
[----:B------:R-:W3:Y:S04]  /*4110*/  LDG.E.64.CONSTANT R40, desc[UR4][R30.64+0x8] ;  /* 0x000008041e287981 */ /* 0x000ee8000c1e9b00 */
[----:B------:R-:W2:Y:S01]  /*4120*/  LDG.E.64.CONSTANT R42, desc[UR4][R30.64] ;  /* 0x000000041e2a7981 */ /* 0x000ea2000c1e9b00 */
        /* <DEDUP_REMOVED lines=8> */
[----:B------:R-:W-:Y:S01]  /*41b0*/  BSSY.RECONVERGENT B2, `(.L_x_70) ;  /* 0x0000020000027945 */ /* 0x000fe20003800200 */
[----:B---3--:R-:W-:Y:S01]  /*41c0*/  DADD R40, R26, R40 ;  /* 0x000000001a287229 */ /* 0x008fe20000000028 */
[----:B------:R-:W-:Y:S01]  /*41d0*/  IMAD.MOV.U32 R26, RZ, RZ, 0x1 ;  /* 0x00000001ff1a7424 */ /* 0x000fe200078e00ff */
        /* <DEDUP_REMOVED lines=29> */
.L_x_71:
[----:B------:R-:W-:Y:S05]  /*43b0*/  BSYNC.RECONVERGENT B2 ;  /* 0x0000000000027941 */ /* 0x000fea0003800200 */
.L_x_70:
[----:B------:R-:W-:Y:S01]  /*43c0*/  DADD R26, R26, R30 ;  /* 0x000000001a1a7229 */ /* 0x000fe2000000001e */
[----:B------:R-:W-:-:S06]  /*43d0*/  IMAD.WIDE.U32 R36, R36, 0xa00, R32 ;  /* 0x00000a0024247825 */ /* 0x000fcc00078e0020 */
[----:B------:R1:W-:Y:S04]  /*43e0*/  STG.E.64 desc[UR4][R36.64], R26 ;  /* 0x0000001a24007986 */ /* 0x0003e8000c101b04 */
.L_x_69:
[----:B------:R-:W-:Y:S05]  /*43f0*/  BSYNC.RECONVERGENT B1 ;  /* 0x0000000000017941 */ /* 0x000fea0003800200 */
.L_x_68:
[C---:B------:R-:W-:Y:S01]  /*4400*/  ISETP.LT.U32.OR P1, PT, R35.reuse, R38, P0 ;  /* 0x000000262300720c */ /* 0x040fe20000721470 */
[----:B------:R-:W-:Y:S03]  /*4410*/  BSSY.RECONVERGENT B1, `(.L_x_72) ;  /* 0x0000036000017945 */ /* 0x000fe60003800200 */
[----:B------:R-:W-:-:S04]  /*4420*/  ISETP.GT.U32.OR P1, PT, R35, R10, P1 ;  /* 0x0000000a2300720c */ /* 0x000fc80000f24470 */
[----:B------:R-:W-:-:S13]  /*4430*/  ISETP.GT.U32.OR P1, PT, R14, R7, P1 ;  /* 0x000000070e00720c */ /* 0x000fda0000f24470 */
[----:B------:R-:W-:Y:S05]  /*4440*/  @P1 BRA `(.L_x_73) ;  /* 0x0000000000c81947 */ /* 0x000fea0003800000 */
[----:B01----:R-:W-:-:S04]  /*4450*/  IMAD.WIDE.U32 R26, R35, 0xa00, R20 ;  /* 0x00000a00231a7825 */ /* 0x003fc800078e0014 */
[----:B------:R-:W-:-:S05]  /*4460*/  IMAD.WIDE.U32 R30, R14, 0x8, R26 ;  /* 0x000000080e1e7825 */ /* 0x000fca00078e001a */
[----:B------:R-:W2:Y:S04]  /*4470*/  LDG.E.64.CONSTANT R28, desc[UR4][R30.64+0xc8008] ;  /* 0x0c8008041e1c7981 */ /* 0x000ea8000c1e9b00 */
[----:B------:R-:W2:Y:S04]  /*4480*/  LDG.E.64.CONSTANT R26, desc[UR4][R30.64+0x8] ;  /* 0x000008041e1a7981 */ /* 0x000ea8000c1e9b00 */
[----:B------:R-:W3:Y:S04]  /*4490*/  LDG.E.64.CONSTANT R42, desc[UR4][R30.64+0xc8000] ;  /* 0x0c8000041e2a7981 */ /* 0x000ee8000c1e9b00 */
[----:B------:R0:W3:Y:S01]  /*44a0*/  LDG.E.64.CONSTANT R40, desc[UR4][R30.64] ;  /* 0x000000041e287981 */ /* 0x0000e2000c1e9b00 */
        /* <DEDUP_REMOVED lines=40> */
.L_x_75:
[----:B------:R-:W-:Y:S05]  /*4730*/  BSYNC.RECONVERGENT B2 ;  /* 0x0000000000027941 */ /* 0x000fea0003800200 */
.L_x_74:
[----:B------:R-:W-:Y:S01]  /*4740*/  DADD R26, R26, R30 ;  /* 0x000000001a1a7229 */ /* 0x000fe2000000001e */
[----:B------:R-:W-:-:S06]  /*4750*/  IMAD.WIDE.U32 R28, R35, 0xa00, R32 ;  /* 0x00000a00231c7825 */ /* 0x000fcc00078e0020 */
[----:B------:R2:W-:Y:S04]  /*4760*/  STG.E.64 desc[UR4][R28.64], R26 ;  /* 0x0000001a1c007986 */ /* 0x0005e8000c101b04 */
.L_x_73:
[----:B------:R-:W-:Y:S05]  /*4770*/  BSYNC.RECONVERGENT B1 ;  /* 0x0000000000017941 */ /* 0x000fea0003800200 */
.L_x_72:
[C---:B------:R-:W-:Y:S01]  /*4780*/  ISETP.LT.U32.OR P1, PT, R34.reuse, R38, P0 ;  /* 0x000000262200720c */ /* 0x040fe20000721470 */
[----:B------:R-:W-:Y:S03]  /*4790*/  BSSY.RECONVERGENT B1, `(.L_x_76) ;  /* 0x0000036000017945 */ /* 0x000fe60003800200 */
[----:B------:R-:W-:-:S04]  /*47a0*/  ISETP.GT.U32.OR P1, PT, R34, R10, P1 ;  /* 0x0000000a2200720c */ /* 0x000fc80000f24470 */
[----:B------:R-:W-:-:S13]  /*47b0*/  ISETP.GT.U32.OR P1, PT, R14, R7, P1 ;  /* 0x000000070e00720c */ /* 0x000fda0000f24470 */
[----:B------:R-:W-:Y:S05]  /*47c0*/  @P1 BRA `(.L_x_77) ;  /* 0x0000000000c81947 */ /* 0x000fea0003800000 */
[----:B012---:R-:W-:-:S04]  /*47d0*/  IMAD.WIDE.U32 R26, R34, 0xa00, R20 ;  /* 0x00000a00221a7825 */ /* 0x007fc800078e0014 */
        /* <DEDUP_REMOVED lines=13> */
[----:B0-----:R-:W-:Y:S01]  /*48b0*/  IMAD.MOV.U32 R36, RZ, RZ, 0x1 ;  /* 0x00000001ff247424 */ /* 0x001fe200078e00ff */
        /* <DEDUP_REMOVED lines=31> */
.L_x_79:
[----:B------:R-:W-:Y:S05]  /*4ab0*/  BSYNC.RECONVERGENT B2 ;  /* 0x0000000000027941 */ /* 0x000fea0003800200 */
.L_x_78:
[----:B------:R-:W-:Y:S01]  /*4ac0*/  DADD R26, R26, R36 ;  /* 0x000000001a1a7229 */ /* 0x000fe20000000024 */
[----:B------:R-:W-:-:S06]  /*4ad0*/  IMAD.WIDE.U32 R34, R34, 0xa00, R32 ;  /* 0x00000a0022227825 */ /* 0x000fcc00078e0020 */
[----:B------:R3:W-:Y:S04]  /*4ae0*/  STG.E.64 desc[UR4][R34.64], R26 ;  /* 0x0000001a22007986 */ /* 0x0007e8000c101b04 */
.L_x_77:
[----:B------:R-:W-:Y:S05]  /*4af0*/  BSYNC.RECONVERGENT B1 ;  /* 0x0000000000017941 */ /* 0x000fea0003800200 */
.L_x_76:
[C---:B------:R-:W-:Y:S01]  /*4b00*/  ISETP.LT.U32.OR P1, PT, R19.reuse, R38, P0 ;  /* 0x000000261300720c */ /* 0x040fe20000721470 */
[----:B------:R-:W-:Y:S03]  /*4b10*/  BSSY.RECONVERGENT B1, `(.L_x_80) ;  /* 0x0000036000017945 */ /* 0x000fe60003800200 */
[----:B------:R-:W-:-:S04]  /*4b20*/  ISETP.GT.U32.OR P1, PT, R19, R10, P1 ;  /* 0x0000000a1300720c */ /* 0x000fc80000f24470 */
[----:B------:R-:W-:-:S13]  /*4b30*/  ISETP.GT.U32.OR P1, PT, R14, R7, P1 ;  /* 0x000000070e00720c */ /* 0x000fda0000f24470 */
[----:B------:R-:W-:Y:S05]  /*4b40*/  @P1 BRA `(.L_x_81) ;  /* 0x0000000000c81947 */ /* 0x000fea0003800000 */
[----:B0123--:R-:W-:-:S04]  /*4b50*/  IMAD.WIDE.U32 R26, R19, 0xa00, R20 ;  /* 0x00000a00131a7825 */ /* 0x00ffc800078e0014 */
        /* <DEDUP_REMOVED lines=45> */
.L_x_83:
[----:B------:R-:W-:Y:S05]  /*4e30*/  BSYNC.RECONVERGENT B2 ;  /* 0x0000000000027941 */ /* 0x000fea0003800200 */
.L_x_82:
[----:B------:R-:W-:Y:S01]  /*4e40*/  DADD R26, R26, R30 ;  /* 0x000000001a1a7229 */ /* 0x000fe2000000001e */
[----:B------:R-:W-:-:S06]  /*4e50*/  IMAD.WIDE.U32 R28, R19, 0xa00, R32 ;  /* 0x00000a00131c7825 */ /* 0x000fcc00078e0020 */
[----:B------:R4:W-:Y:S04]  /*4e60*/  STG.E.64 desc[UR4][R28.64], R26 ;  /* 0x0000001a1c007986 */ /* 0x0009e8000c101b04 */
.L_x_81:
[----:B------:R-:W-:Y:S05]  /*4e70*/  BSYNC.RECONVERGENT B1 ;  /* 0x0000000000017941 */ /* 0x000fea0003800200 */
.L_x_80:
[C---:B------:R-:W-:Y:S01]  /*4e80*/  ISETP.LT.U32.OR P1, PT, R18.reuse, R38, P0 ;  /* 0x000000261200720c */ /* 0x040fe20000721470 */
[----:B------:R-:W-:Y:S03]  /*4e90*/  BSSY.RECONVERGENT B1, `(.L_x_84) ;  /* 0x0000036000017945 */ /* 0x000fe60003800200 */
[----:B------:R-:W-:-:S04]  /*4ea0*/  ISETP.GT.U32.OR P1, PT, R18, R10, P1 ;  /* 0x0000000a1200720c */ /* 0x000fc80000f24470 */
[----:B------:R-:W-:-:S13]  /*4eb0*/  ISETP.GT.U32.OR P1, PT, R14, R7, P1 ;  /* 0x000000070e00720c */ /* 0x000fda0000f24470 */
[----:B------:R-:W-:Y:S05]  /*4ec0*/  @P1 BRA `(.L_x_85) ;  /* 0x0000000000c81947 */ /* 0x000fea0003800000 */
[----:B01234-:R-:W-:-:S04]  /*4ed0*/  IMAD.WIDE.U32 R26, R18, 0xa00, R20 ;  /* 0x00000a00121a7825 */ /* 0x01ffc800078e0014 */
        /* <DEDUP_REMOVED lines=45> */
.L_x_87:
[----:B------:R-:W-:Y:S05]  /*51b0*/  BSYNC.RECONVERGENT B2 ;  /* 0x0000000000027941 */ /* 0x000fea0003800200 */
.L_x_86:
[----:B------:R-:W-:Y:S01]  /*51c0*/  DADD R26, R26, R30 ;  /* 0x000000001a1a7229 */ /* 0x000fe2000000001e */
[----:B------:R-:W-:-:S06]  /*51d0*/  IMAD.WIDE.U32 R18, R18, 0xa00, R32 ;  /* 0x00000a0012127825 */ /* 0x000fcc00078e0020 */
[----:B------:R0:W-:Y:S04]  /*51e0*/  STG.E.64 desc[UR4][R18.64], R26 ;  /* 0x0000001a12007986 */ /* 0x0001e8000c101b04 */
.L_x_85:
[----:B------:R-:W-:Y:S05]  /*51f0*/  BSYNC.RECONVERGENT B1 ;  /* 0x0000000000017941 */ /* 0x000fea0003800200 */
.L_x_84:
[C---:B------:R-:W-:Y:S01]  /*5200*/  ISETP.LT.U32.OR P1, PT, R17.reuse, R38, P0 ;  /* 0x000000261100720c */ /* 0x040fe20000721470 */
[----:B------:R-:W-:Y:S03]  /*5210*/  BSSY.RECONVERGENT B1, `(.L_x_88) ;  /* 0x0000036000017945 */ /* 0x000fe60003800200 */
[----:B------:R-:W-:-:S04]  /*5220*/  ISETP.GT.U32.OR P1, PT, R17, R10, P1 ;  /* 0x0000000a1100720c */ /* 0x000fc80000f24470 */
[----:B------:R-:W-:-:S13]  /*5230*/  ISETP.GT.U32.OR P1, PT, R14, R7, P1 ;  /* 0x000000070e00720c */ /* 0x000fda0000f24470 */
[----:B------:R-:W-:Y:S05]  /*5240*/  @P1 BRA `(.L_x_89) ;  /* 0x0000000000c81947 */ /* 0x000fea0003800000 */
[----:B0-----:R-:W-:-:S04]  /*5250*/  IMAD.WIDE.U32 R18, R17, 0xa00, R20 ;  /* 0x00000a0011127825 */ /* 0x001fc800078e0014 */
[----:B------:R-:W-:-:S05]  /*5260*/  IMAD.WIDE.U32 R42, R14, 0x8, R18 ;  /* 0x000000080e2a7825 */ /* 0x000fca00078e0012 */
[----:B-1234-:R-:W2:Y:S04]  /*5270*/  LDG.E.64.CONSTANT R26, desc[UR4][R42.64+0xc8008] ;  /* 0x0c8008042a1a7981 */ /* 0x01eea8000c1e9b00 */
        /* <DEDUP_REMOVED lines=43> */
.L_x_91:
[----:B------:R-:W-:Y:S05]  /*5530*/  BSYNC.RECONVERGENT B2 ;  /* 0x0000000000027941 */ /* 0x000fea0003800200 */
.L_x_90:
[----:B------:R-:W-:Y:S01]  /*5540*/  DADD R18, R18, R28 ;  /* 0x0000000012127229 */ /* 0x000fe2000000001c */
[----:B------:R-:W-:-:S06]  /*5550*/  IMAD.WIDE.U32 R26, R17, 0xa00, R32 ;  /* 0x00000a00111a7825 */ /* 0x000fcc00078e0020 */
[----:B------:R0:W-:Y:S04]  /*5560*/  STG.E.64 desc[UR4][R26.64], R18 ;  /* 0x000000121a007986 */ /* 0x0001e8000c101b04 */
.L_x_89:
[----:B------:R-:W-:Y:S05]  /*5570*/  BSYNC.RECONVERGENT B1 ;  /* 0x0000000000017941 */ /* 0x000fea0003800200 */
.L_x_88:
        /* <DEDUP_REMOVED lines=24> */
[----:B------:R-:W0:Y:S02]  /*5700*/  MUFU.RCP64H R43, R27 ;  /* 0x0000001b002b7308 */ /* 0x000e240000001800 */
[----:B0-----:R-:W-:-:S08]  /*5710*/  DFMA R44, -R26, R42, 1 ;  /* 0x3ff000001a2c742b */ /* 0x001fd0000000012a */
[----:B------:R-:W-:Y:S02]  /*5720*/  DFMA R44, R44, R44, R44 ;  /* 0x0000002c2c2c722b */ /* 0x000fe4000000002c */
[----:B------:R-:W-:Y:S02]  /*5730*/  DADD R18, R18, R34 ;  /* 0x0000000012127229 */ /* 0x000fe40000000022 */
[----:B----4-:R-:W-:-:S04]  /*5740*/  DADD R28, R30, R28 ;  /* 0x000000001e1c7229 */ /* 0x010fc8000000001c */
[----:B------:R-:W-:Y:S02]  /*5750*/  DFMA R44, R42, R44, R42 ;  /* 0x0000002c2a2c722b */ /* 0x000fe4000000002a */
[----:B------:R-:W-:Y:S02]  /*5760*/  DADD R18, R18, -R40 ;  /* 0x0000000012127229 */ /* 0x000fe40000000828 */
[----:B------:R-:W-:-:S04]  /*5770*/  DMUL R28, R28, 0.5 ;  /* 0x3fe000001c1c7828 */ /* 0x000fc80000000000 */
[----:B------:R-:W-:-:S08]  /*5780*/  DFMA R30, -R26, R44, 1 ;  /* 0x3ff000001a1e742b */ /* 0x000fd0000000012c */
[----:B------:R-:W-:Y:S02]  /*5790*/  DFMA R44, R44, R30, R44 ;  /* 0x0000001e2c2c722b */ /* 0x000fe4000000002c */
[----:B------:R-:W-:-:S08]  /*57a0*/  DMUL R30, R28, R18 ;  /* 0x000000121c1e7228 */ /* 0x000fd00000000000 */
        /* <DEDUP_REMOVED lines=16> */
.L_x_95:
[----:B------:R-:W-:Y:S05]  /*58b0*/  BSYNC.RECONVERGENT B2 ;  /* 0x0000000000027941 */ /* 0x000fea0003800200 */
.L_x_94:
[----:B------:R-:W-:Y:S01]  /*58c0*/  DADD R18, R18, R28 ;  /* 0x0000000012127229 */ /* 0x000fe2000000001c */
[----:B------:R-:W-:-:S06]  /*58d0*/  IMAD.WIDE.U32 R16, R16, 0xa00, R32 ;  /* 0x00000a0010107825 */ /* 0x000fcc00078e0020 */
[----:B------:R0:W-:Y:S04]  /*58e0*/  STG.E.64 desc[UR4][R16.64], R18 ;  /* 0x0000001210007986 */ /* 0x0001e8000c101b04 */
.L_x_93:
[----:B------:R-:W-:Y:S05]  /*58f0*/  BSYNC.RECONVERGENT B1 ;  /* 0x0000000000017941 */ /* 0x000fea0003800200 */
.L_x_92:
        /* <DEDUP_REMOVED lines=14> */
[----:B------:R1:W4:Y:S01]  /*59e0*/  LDG.E.64.CONSTANT R36, desc[UR4][R44.64] ;  /* 0x000000042c247981 */ /* 0x000322000c1e9b00 */
        /* <DEDUP_REMOVED lines=12> */
[----:B-1----:R-:W-:Y:S02]  /*5ab0*/  DFMA R44, R48, R48, R48 ;  /* 0x00000030302c722b */ /* 0x002fe40000000030 */
        /* <DEDUP_REMOVED lines=23> */
.L_x_99:
[----:B------:R-:W-:Y:S05]  /*5c30*/  BSYNC.RECONVERGENT B2 ;  /* 0x0000000000027941 */ /* 0x000fea0003800200 */
.L_x_98:
[----:B------:R-:W-:Y:S01]  /*5c40*/  DADD R16, R16, R18 ;  /* 0x0000000010107229 */ /* 0x000fe20000000012 */
[----:B------:R-:W-:-:S06]  /*5c50*/  IMAD.WIDE.U32 R18, R15, 0xa00, R32 ;  /* 0x00000a000f127825 */ /* 0x000fcc00078e0020 */
[----:B------:R0:W-:Y:S04]  /*5c60*/  STG.E.64 desc[UR4][R18.64], R16 ;  /* 0x0000001012007986 */ /* 0x0001e8000c101b04 */
.L_x_97:
[----:B------:R-:W-:Y:S05]  /*5c70*/  BSYNC.RECONVERGENT B1 ;  /* 0x0000000000017941 */ /* 0x000fea0003800200 */
.L_x_96:
[C---:B------:R-:W-:Y:S01]  /*5c80*/  ISETP.LT.U32.OR P1, PT, R13.reuse, R38, P0 ;  /* 0x000000260d00720c */ /* 0x040fe20000721470 */
[----:B------:R-:W-:Y:S03]  /*5c90*/  BSSY.RECONVERGENT B1, `(.L_x_100) ;  /* 0x0000036000017945 */ /* 0x000fe60003800200 */
[----:B------:R-:W-:-:S04]  /*5ca0*/  ISETP.GT.U32.OR P1, PT, R13, R10, P1 ;  /* 0x0000000a0d00720c */ /* 0x000fc80000f24470 */
[----:B------:R-:W-:-:S13]  /*5cb0*/  ISETP.GT.U32.OR P1, PT, R14, R7, P1 ;  /* 0x000000070e00720c */ /* 0x000fda0000f24470 */
[----:B------:R-:W-:Y:S05]  /*5cc0*/  @P1 BRA `(.L_x_101) ;  /* 0x0000000000c81947 */ /* 0x000fea0003800000 */
[----:B0-----:R-:W-:-:S04]  /*5cd0*/  IMAD.WIDE.U32 R16, R13, 0xa00, R20 ;  /* 0x00000a000d107825 */ /* 0x001fc800078e0014 */
[----:B------:R-:W-:-:S05]  /*5ce0*/  IMAD.WIDE.U32 R42, R14, 0x8, R16 ;  /* 0x000000080e2a7825 */ /* 0x000fca00078e0010 */
[----:B------:R-:W5:Y:S04]  /*5cf0*/  LDG.E.64.CONSTANT R40, desc[UR4][R42.64+0xc8008] ;  /* 0x0c8008042a287981 */ /* 0x000f68000c1e9b00 */
[----:B-1234-:R-:W5:Y:S04]  /*5d00*/  LDG.E.64.CONSTANT R26, desc[UR4][R42.64+0x8] ;  /* 0x000008042a1a7981 */ /* 0x01ef68000c1e9b00 */
[----:B------:R-:W2:Y:S04]  /*5d10*/  LDG.E.64.CONSTANT R34, desc[UR4][R42.64+0xc8000] ;  /* 0x0c8000042a227981 */ /* 0x000ea8000c1e9b00 */
[----:B------:R0:W2:Y:S01]  /*5d20*/  LDG.E.64.CONSTANT R36, desc[UR4][R42.64] ;  /* 0x000000042a247981 */ /* 0x0000a2000c1e9b00 */
[----:B------:R-:W-:-:S04]  /*5d30*/  IMAD.WIDE.U32 R16, R13, 0xa00, R22 ;  /* 0x00000a000d107825 */ /* 0x000fc800078e0016 */
[----:B------:R-:W-:-:S05]  /*5d40*/  IMAD.WIDE.U32 R46, R14, 0x8, R16 ;  /* 0x000000080e2e7825 */ /* 0x000fca00078e0010 */
[----:B------:R-:W3:Y:S04]  /*5d50*/  LDG.E.64.CONSTANT R18, desc[UR4][R46.64+0x8] ;  /* 0x000008042e127981 */ /* 0x000ee8000c1e9b00 */
[----:B------:R-:W3:Y:S01]  /*5d60*/  LDG.E.64.CONSTANT R30, desc[UR4][R46.64] ;  /* 0x000000042e1e7981 */ /* 0x000ee2000c1e9b00 */
[----:B------:R-:W-:-:S04]  /*5d70*/  IMAD.WIDE.U32 R16, R13, 0xa00, R24 ;  /* 0x00000a000d107825 */ /* 0x000fc800078e0018 */
[----:B------:R-:W-:-:S05]  /*5d80*/  IMAD.WIDE.U32 R44, R14, 0x8, R16 ;  /* 0x000000080e2c7825 */ /* 0x000fca00078e0010 */
[----:B------:R-:W4:Y:S04]  /*5d90*/  LDG.E.64.CONSTANT R28, desc[UR4][R44.64+0x8] ;  /* 0x000008042c1c7981 */ /* 0x000f28000c1e9b00 */
[----:B------:R-:W4:Y:S01]  /*5da0*/  LDG.E.64.CONSTANT R16, desc[UR4][R44.64] ;  /* 0x000000042c107981 */ /* 0x000f22000c1e9b00 */
[----:B0-----:R-:W-:Y:S01]  /*5db0*/  IMAD.MOV.U32 R42, RZ, RZ, 0x1 ;  /* 0x00000001ff2a7424 */ /* 0x001fe200078e00ff */
[----:B------:R-:W-:Y:S01]  /*5dc0*/  BSSY.RECONVERGENT B2, `(.L_x_102) ;  /* 0x000001f000027945 */ /* 0x000fe20003800200 */
[----:B-----5:R-:W-:Y:S02]  /*5dd0*/  DADD R40, R40, R26 ;  /* 0x0000000028287229 */ /* 0x020fe4000000001a */
[----:B--2---:R-:W-:-:S08]  /*5de0*/  DADD R26, R34, -R36 ;  /* 0x00000000221a7229 */ /* 0x004fd00000000824 */
[----:B------:R-:W-:-:S06]  /*5df0*/  DADD R26, R40, R26 ;  /* 0x00000000281a7229 */ /* 0x000fcc000000001a */
[----:B------:R-:W0:Y:S01]  /*5e00*/  MUFU.RCP64H R43, R27 ;  /* 0x0000001b002b7308 */ /* 0x000e220000001800 */
[----:B------:R-:W-:Y:S02]  /*5e10*/  DADD R34, R34, R36 ;  /* 0x0000000022227229 */ /* 0x000fe40000000024 */
[----:B0-----:R-:W-:-:S08]  /*5e20*/  DFMA R48, -R26, R42, 1 ;  /* 0x3ff000001a30742b */ /* 0x001fd0000000012a */
[----:B------:R-:W-:Y:S02]  /*5e30*/  DFMA R48, R48, R48, R48 ;  /* 0x000000303030722b */ /* 0x000fe40000000030 */
[----:B---3--:R-:W-:-:S06]  /*5e40*/  DADD R18, R18, R30 ;  /* 0x0000000012127229 */ /* 0x008fcc000000001e */
        /* <DEDUP_REMOVED lines=12> */
[----:B----4-:R-:W-:-:S12]  /*5f10*/  DADD R16, R28, -R16 ;  /* 0x000000001c107229 */ /* 0x010fd80000000810 */
        /* <DEDUP_REMOVED lines=9> */
.L_x_103:
[----:B------:R-:W-:Y:S05]  /*5fb0*/  BSYNC.RECONVERGENT B2 ;  /* 0x0000000000027941 */ /* 0x000fea0003800200 */
.L_x_102:
[----:B------:R-:W-:Y:S01]  /*5fc0*/  DADD R16, R16, R18 ;  /* 0x0000000010107229 */ /* 0x000fe20000000012 */
[----:B------:R-:W-:-:S06]  /*5fd0*/  IMAD.WIDE.U32 R12, R13, 0xa00, R32 ;  /* 0x00000a000d0c7825 */ /* 0x000fcc00078e0020 */
[----:B------:R0:W-:Y:S04]  /*5fe0*/  STG.E.64 desc[UR4][R12.64], R16 ;  /* 0x000000100c007986 */ /* 0x0001e8000c101b04 */
.L_x_101:
[----:B------:R-:W-:Y:S05]  /*5ff0*/  BSYNC.RECONVERGENT B1 ;  /* 0x0000000000017941 */ /* 0x000fea0003800200 */
.L_x_100:
        /* <DEDUP_REMOVED lines=8> */
[----:B---3--:R-:W5:Y:S04]  /*6080*/  LDG.E.64.CONSTANT R34, desc[UR4][R44.64+0x8] ;  /* 0x000008042c227981 */ /* 0x008f68000c1e9b00 */
[----:B------:R-:W3:Y:S04]  /*6090*/  LDG.E.64.CONSTANT R12, desc[UR4][R44.64+0xc8000] ;  /* 0x0c8000042c0c7981 */ /* 0x000ee8000c1e9b00 */
[----:B------:R0:W3:Y:S01]  /*60a0*/  LDG.E.64.CONSTANT R16, desc[UR4][R44.64] ;  /* 0x000000042c107981 */ /* 0x0000e2000c1e9b00 */
[----:B-12-4-:R-:W-:-:S04]  /*60b0*/  IMAD.WIDE.U32 R26, R11, 0xa00, R22 ;  /* 0x00000a000b1a7825 */ /* 0x016fc800078e0016 */
[----:B------:R-:W-:-:S05]  /*60c0*/  IMAD.WIDE.U32 R42, R14, 0x8, R26 ;  /* 0x000000080e2a7825 */ /* 0x000fca00078e001a */
[----:B------:R-:W2:Y:S04]  /*60d0*/  LDG.E.64.CONSTANT R26, desc[UR4][R42.64+0x8] ;  /* 0x000008042a1a7981 */ /* 0x000ea8000c1e9b00 */
[----:B------:R-:W2:Y:S01]  /*60e0*/  LDG.E.64.CONSTANT R36, desc[UR4][R42.64] ;  /* 0x000000042a247981 */ /* 0x000ea2000c1e9b00 */
[----:B------:R-:W-:-:S04]  /*60f0*/  IMAD.WIDE.U32 R28, R11, 0xa00, R24 ;  /* 0x00000a000b1c7825 */ /* 0x000fc800078e0018 */
[----:B------:R-:W-:-:S05]  /*6100*/  IMAD.WIDE.U32 R40, R14, 0x8, R28 ;  /* 0x000000080e287825 */ /* 0x000fca00078e001c */
[----:B------:R-:W4:Y:S04]  /*6110*/  LDG.E.64.CONSTANT R28, desc[UR4][R40.64+0x8] ;  /* 0x00000804281c7981 */ /* 0x000f28000c1e9b00 */
[----:B------:R-:W4:Y:S01]  /*6120*/  LDG.E.64.CONSTANT R30, desc[UR4][R40.64] ;  /* 0x00000004281e7981 */ /* 0x000f22000c1e9b00 */
[----:B0-----:R-:W-:Y:S01]  /*6130*/  MOV R44, 0x1 ;  /* 0x00000001002c7802 */ /* 0x001fe20000000f00 */
[----:B------:R-:W-:Y:S01]  /*6140*/  BSSY.RECONVERGENT B2, `(.L_x_106) ;  /* 0x000001f000027945 */ /* 0x000fe20003800200 */
[----:B-----5:R-:W-:Y:S02]  /*6150*/  DADD R34, R18, R34 ;  /* 0x0000000012227229 */ /* 0x020fe40000000022 */
[----:B---3--:R-:W-:-:S08]  /*6160*/  DADD R18, R12, -R16 ;  /* 0x000000000c127229 */ /* 0x008fd00000000810 */
[----:B------:R-:W-:-:S06]  /*6170*/  DADD R18, R34, R18 ;  /* 0x0000000022127229 */ /* 0x000fcc0000000012 */
[----:B------:R-:W0:Y:S01]  /*6180*/  MUFU.RCP64H R45, R19 ;  /* 0x00000013002d7308 */ /* 0x000e220000001800 */
[----:B------:R-:W-:Y:S02]  /*6190*/  DADD R12, R12, R16 ;  /* 0x000000000c0c7229 */ /* 0x000fe40000000010 */
[----:B0-----:R-:W-:-:S08]  /*61a0*/  DFMA R46, -R18, R44, 1 ;  /* 0x3ff00000122e742b */ /* 0x001fd0000000012c */
[----:B------:R-:W-:Y:S02]  /*61b0*/  DFMA R46, R46, R46, R46 ;  /* 0x0000002e2e2e722b */ /* 0x000fe4000000002e */
[----:B--2---:R-:W-:-:S06]  /*61c0*/  DADD R26, R26, R36 ;  /* 0x000000001a1a7229 */ /* 0x004fcc0000000024 */
        /* <DEDUP_REMOVED lines=22> */
.L_x_107:
[----:B------:R-:W-:Y:S05]  /*6330*/  BSYNC.RECONVERGENT B2 ;  /* 0x0000000000027941 */ /* 0x000fea0003800200 */
.L_x_106:
[----:B------:R-:W-:Y:S01]  /*6340*/  DADD R12, R12, R16 ;  /* 0x000000000c0c7229 */ /* 0x000fe20000000010 */
[----:B------:R-:W-:-:S06]  /*6350*/  IMAD.WIDE.U32 R16, R11, 0xa00, R32 ;  /* 0x00000a000b107825 */ /* 0x000fcc00078e0020 */
[----:B------:R0:W-:Y:S04]  /*6360*/  STG.E.64 desc[UR4][R16.64], R12 ;  /* 0x0000000c10007986 */ /* 0x0001e8000c101b04 */
.L_x_105:
[----:B------:R-:W-:Y:S05]  /*6370*/  BSYNC.RECONVERGENT B1 ;  /* 0x0000000000017941 */ /* 0x000fea0003800200 */
.L_x_104:
        /* <DEDUP_REMOVED lines=8> */
[----:B-1----:R-:W5:Y:S04]  /*6400*/  LDG.E.64.CONSTANT R36, desc[UR4][R44.64+0xc8008] ;  /* 0x0c8008042c247981 */ /* 0x002f68000c1e9b00 */
[----:B------:R-:W5:Y:S04]  /*6410*/  LDG.E.64.CONSTANT R46, desc[UR4][R44.64+0x8] ;  /* 0x000008042c2e7981 */ /* 0x000f68000c1e9b00 */
[----:B------:R0:W5:Y:S01]  /*6420*/  LDG.E.64.CONSTANT R16, desc[UR4][R44.64] ;  /* 0x000000042c107981 */ /* 0x000162000c1e9b00 */
[----:B------:R-:W-:-:S04]  /*6430*/  IMAD.WIDE.U32 R18, R8, 0xa00, R22 ;  /* 0x00000a0008127825 */ /* 0x000fc800078e0016 */
[----:B------:R-:W-:-:S05]  /*6440*/  IMAD.WIDE.U32 R42, R14, 0x8, R18 ;  /* 0x000000080e2a7825 */ /* 0x000fca00078e0012 */
[----:B--2-4-:R-:W2:Y:S04]  /*6450*/  LDG.E.64.CONSTANT R28, desc[UR4][R42.64+0x8] ;  /* 0x000008042a1c7981 */ /* 0x014ea8000c1e9b00 */
[----:B---3--:R-:W2:Y:S01]  /*6460*/  LDG.E.64.CONSTANT R34, desc[UR4][R42.64] ;  /* 0x000000042a227981 */ /* 0x008ea2000c1e9b00 */
[----:B------:R-:W-:-:S04]  /*6470*/  IMAD.WIDE.U32 R18, R8, 0xa00, R24 ;  /* 0x00000a0008127825 */ /* 0x000fc800078e0018 */
[----:B------:R-:W-:-:S05]  /*6480*/  IMAD.WIDE.U32 R40, R14, 0x8, R18 ;  /* 0x000000080e287825 */ /* 0x000fca00078e0012 */
[----:B------:R-:W3:Y:S04]  /*6490*/  LDG.E.64.CONSTANT R26, desc[UR4][R40.64+0x8] ;  /* 0x00000804281a7981 */ /* 0x000ee8000c1e9b00 */
[----:B------:R-:W3:Y:S01]  /*64a0*/  LDG.E.64.CONSTANT R30, desc[UR4][R40.64] ;  /* 0x00000004281e7981 */ /* 0x000ee2000c1e9b00 */
[----:B0-----:R-:W-:Y:S01]  /*64b0*/  IMAD.MOV.U32 R44, RZ, RZ, 0x1 ;  /* 0x00000001ff2c7424 */ /* 0x001fe200078e00ff */
[----:B------:R-:W-:Y:S01]  /*64c0*/  BSSY.RECONVERGENT B2, `(.L_x_110) ;  /* 0x000001f000027945 */ /* 0x000fe20003800200 */
[----:B-----5:R-:W-:Y:S02]  /*64d0*/  DADD R36, R36, R46 ;  /* 0x0000000024247229 */ /* 0x020fe4000000002e */
[C-C-:B------:R-:W-:Y:S02]  /*64e0*/  DADD R18, R12.reuse, -R16.reuse ;  /* 0x000000000c127229 */ /* 0x140fe40000000810 */
[----:B------:R-:W-:-:S06]  /*64f0*/  DADD R12, R12, R16 ;  /* 0x000000000c0c7229 */ /* 0x000fcc0000000010 */
[----:B------:R-:W-:Y:S02]  /*6500*/  DADD R18, R36, R18 ;  /* 0x0000000024127229 */ /* 0x000fe40000000012 */
[----:B------:R-:W-:-:S04]  /*6510*/  DADD R12, R12, -R36 ;  /* 0x000000000c0c7229 */ /* 0x000fc80000000824 */
[----:B------:R-:W0:Y:S01]  /*6520*/  MUFU.RCP64H R45, R19 ;  /* 0x00000013002d7308 */ /* 0x000e220000001800 */
[----:B--2---:R-:W-:-:S08]  /*6530*/  DADD R28, R28, R34 ;  /* 0x000000001c1c7229 */ /* 0x004fd00000000022 */
[----:B------:R-:W-:Y:S02]  /*6540*/  DMUL R28, R28, 0.5 ;  /* 0x3fe000001c1c7828 */ /* 0x000fe40000000000 */
[----:B0-----:R-:W-:-:S06]  /*6550*/  DFMA R46, -R18, R44, 1 ;  /* 0x3ff00000122e742b */ /* 0x001fcc000000012c */
[----:B------:R-:W-:Y:S02]  /*6560*/  DMUL R28, R28, R12 ;  /* 0x0000000c1c1c7228 */ /* 0x000fe40000000000 */
[----:B------:R-:W-:-:S08]  /*6570*/  DFMA R46, R46, R46, R46 ;  /* 0x0000002e2e2e722b */ /* 0x000fd0000000002e */
[----:B------:R-:W-:Y:S01]  /*6580*/  FSETP.GEU.AND P2, PT, |R29|, 6.5827683646048100446e-37, PT ;  /* 0x036000001d00780b */ /* 0x000fe20003f4e200 */
[----:B------:R-:W-:-:S08]  /*6590*/  DFMA R46, R44, R46, R44 ;  /* 0x0000002e2c2e722b */ /* 0x000fd0000000002c */
[----:B------:R-:W-:-:S08]  /*65a0*/  DFMA R16, -R18, R46, 1 ;  /* 0x3ff000001210742b */ /* 0x000fd0000000012e */
[----:B------:R-:W-:-:S08]  /*65b0*/  DFMA R16, R46, R16, R46 ;  /* 0x000000102e10722b */ /* 0x000fd0000000002e */
[----:B------:R-:W-:-:S08]  /*65c0*/  DMUL R12, R28, R16 ;  /* 0x000000101c0c7228 */ /* 0x000fd00000000000 */
[----:B------:R-:W-:-:S08]  /*65d0*/  DFMA R34, -R18, R12, R28 ;  /* 0x0000000c1222722b */ /* 0x000fd0000000011c */
[----:B------:R-:W-:Y:S02]  /*65e0*/  DFMA R16, R16, R34, R12 ;  /* 0x000000221010722b */ /* 0x000fe4000000000c */
[----:B---3--:R-:W-:-:S08]  /*65f0*/  DADD R12, R26, -R30 ;  /* 0x000000001a0c7229 */ /* 0x008fd0000000081e */
        /* <DEDUP_REMOVED lines=11> */
.L_x_111:
[----:B------:R-:W-:Y:S05]  /*66b0*/  BSYNC.RECONVERGENT B2 ;  /* 0x0000000000027941 */ /* 0x000fea0003800200 */
.L_x_110:
[----:B------:R-:W-:Y:S01]  /*66c0*/  DADD R12, R12, R16 ;  /* 0x000000000c0c7229 */ /* 0x000fe20000000010 */
[----:B------:R-:W-:-:S06]  /*66d0*/  IMAD.WIDE.U32 R8, R8, 0xa00, R32 ;  /* 0x00000a0008087825 */ /* 0x000fcc00078e0020 */
[----:B------:R0:W-:Y:S04]  /*66e0*/  STG.E.64 desc[UR4][R8.64], R12 ;  /* 0x0000000c08007986 */ /* 0x0001e8000c101b04 */
.L_x_109:
[----:B------:R-:W-:Y:S05]  /*66f0*/  BSYNC.RECONVERGENT B1 ;  /* 0x0000000000017941 */ /* 0x000fea0003800200 */
.L_x_108:
        /* <DEDUP_REMOVED lines=8> */
[----:B---3--:R-:W3:Y:S04]  /*6780*/  LDG.E.64.CONSTANT R34, desc[UR4][R42.64+0xc8008] ;  /* 0x0c8008042a227981 */ /* 0x008ee8000c1e9b00 */
[----:B------:R-:W3:Y:S04]  /*6790*/  LDG.E.64.CONSTANT R44, desc[UR4][R42.64+0x8] ;  /* 0x000008042a2c7981 */ /* 0x000ee8000c1e9b00 */
[----:B------:R0:W5:Y:S01]  /*67a0*/  LDG.E.64.CONSTANT R12, desc[UR4][R42.64] ;  /* 0x000000042a0c7981 */ /* 0x000162000c1e9b00 */
[----:B------:R-:W-:-:S04]  /*67b0*/  IMAD.WIDE.U32 R16, R6, 0xa00, R22 ;  /* 0x00000a0006107825 */ /* 0x000fc800078e0016 */
[----:B------:R-:W-:-:S05]  /*67c0*/  IMAD.WIDE.U32 R40, R14, 0x8, R16 ;  /* 0x000000080e287825 */ /* 0x000fca00078e0010 */
[----:B--2-4-:R-:W2:Y:S04]  /*67d0*/  LDG.E.64.CONSTANT R28, desc[UR4][R40.64+0x8] ;  /* 0x00000804281c7981 */ /* 0x014ea8000c1e9b00 */
[----:B------:R-:W2:Y:S01]  /*67e0*/  LDG.E.64.CONSTANT R30, desc[UR4][R40.64] ;  /* 0x00000004281e7981 */ /* 0x000ea2000c1e9b00 */
[----:B------:R-:W-:-:S04]  /*67f0*/  IMAD.WIDE.U32 R16, R6, 0xa00, R24 ;  /* 0x00000a0006107825 */ /* 0x000fc800078e0018 */
[----:B-1----:R-:W-:-:S05]  /*6800*/  IMAD.WIDE.U32 R36, R14, 0x8, R16 ;  /* 0x000000080e247825 */ /* 0x002fca00078e0010 */
[----:B------:R-:W4:Y:S04]  /*6810*/  LDG.E.64.CONSTANT R18, desc[UR4][R36.64+0x8] ;  /* 0x0000080424127981 */ /* 0x000f28000c1e9b00 */
[----:B------:R-:W4:Y:S01]  /*6820*/  LDG.E.64.CONSTANT R26, desc[UR4][R36.64] ;  /* 0x00000004241a7981 */ /* 0x000f22000c1e9b00 */
[----:B0-----:R-:W-:Y:S01]  /*6830*/  MOV R42, 0x1 ;  /* 0x00000001002a7802 */ /* 0x001fe20000000f00 */
[----:B------:R-:W-:Y:S01]  /*6840*/  BSSY.RECONVERGENT B2, `(.L_x_114) ;  /* 0x000001f000027945 */ /* 0x000fe20003800200 */
[----:B---3--:R-:W-:Y:S02]  /*6850*/  DADD R34, R34, R44 ;  /* 0x0000000022227229 */ /* 0x008fe4000000002c */
[C-C-:B-----5:R-:W-:Y:S02]  /*6860*/  DADD R16, R8.reuse, -R12.reuse ;  /* 0x0000000008107229 */ /* 0x160fe4000000080c */
        /* <DEDUP_REMOVED lines=16> */
[----:B----4-:R-:W-:-:S08]  /*6970*/  DADD R8, R18, -R26 ;  /* 0x0000000012087229 */ /* 0x010fd0000000081a */
        /* <DEDUP_REMOVED lines=11> */
.L_x_115:
[----:B------:R-:W-:Y:S05]  /*6a30*/  BSYNC.RECONVERGENT B2 ;  /* 0x0000000000027941 */ /* 0x000fea0003800200 */
.L_x_114:
[----:B------:R-:W-:Y:S01]  /*6a40*/  DADD R8, R8, R12 ;  /* 0x0000000008087229 */ /* 0x000fe2000000000c */
[----:B------:R-:W-:-:S06]  /*6a50*/  IMAD.WIDE.U32 R12, R6, 0xa00, R32 ;  /* 0x00000a00060c7825 */ /* 0x000fcc00078e0020 */
[----:B------:R0:W-:Y:S04]  /*6a60*/  STG.E.64 desc[UR4][R12.64], R8 ;  /* 0x000000080c007986 */ /* 0x0001e8000c101b04 */
.L_x_113:
[----:B------:R-:W-:Y:S05]  /*6a70*/  BSYNC.RECONVERGENT B1 ;  /* 0x0000000000017941 */ /* 0x000fea0003800200 */
.L_x_112:
        /* <DEDUP_REMOVED lines=8> */
[----:B------:R-:W5:Y:S04]  /*6b00*/  LDG.E.64.CONSTANT R42, desc[UR4][R16.64+0x8] ;  /* 0x00000804102a7981 */ /* 0x000f68000c1e9b00 */
[----:B------:R-:W5:Y:S04]  /*6b10*/  LDG.E.64.CONSTANT R12, desc[UR4][R16.64+0xc8000] ;  /* 0x0c800004100c7981 */ /* 0x000f68000c1e9b00 */
[----:B-1234-:R-:W2:Y:S01]  /*6b20*/  LDG.E.64.CONSTANT R26, desc[UR4][R16.64] ;  /* 0x00000004101a7981 */ /* 0x01eea2000c1e9b00 */
        /* <DEDUP_REMOVED lines=8> */
[----:B------:R-:W-:Y:S01]  /*6bb0*/  BSSY.RECONVERGENT B2, `(.L_x_118) ;  /* 0x0000020000027945 */ /* 0x000fe20003800200 */
[----:B-----5:R-:W-:Y:S02]  /*6bc0*/  DADD R40, R40, R42 ;  /* 0x0000000028287229 */ /* 0x020fe4000000002a */
[----:B--2---:R-:W-:-:S08]  /*6bd0*/  DADD R42, R12, -R26 ;  /* 0x000000000c2a7229 */ /* 0x004fd0000000081a */
[----:B------:R-:W-:-:S06]  /*6be0*/  DADD R16, R40, R42 ;  /* 0x0000000028107229 */ /* 0x000fcc000000002a */
[----:B------:R-:W0:Y:S01]  /*6bf0*/  MUFU.RCP64H R43, R17 ;  /* 0x00000011002b7308 */ /* 0x000e220000001800 */
[----:B------:R-:W-:-:S06]  /*6c00*/  MOV R42, 0x1 ;  /* 0x00000001002a7802 */ /* 0x000fcc0000000f00 */
[----:B0-----:R-:W-:-:S08]  /*6c10*/  DFMA R44, -R16, R42, 1 ;  /* 0x3ff00000102c742b */ /* 0x001fd0000000012a */
[----:B------:R-:W-:Y:S02]  /*6c20*/  DFMA R44, R44, R44, R44 ;  /* 0x0000002c2c2c722b */ /* 0x000fe4000000002c */
[----:B------:R-:W-:Y:S02]  /*6c30*/  DADD R12, R12, R26 ;  /* 0x000000000c0c7229 */ /* 0x000fe4000000001a */
[----:B---3--:R-:W-:-:S04]  /*6c40*/  DADD R28, R28, R30 ;  /* 0x000000001c1c7229 */ /* 0x008fc8000000001e */
        /* <DEDUP_REMOVED lines=20> */
[----:B------:R-:W-:Y:S02]  /*6d90*/  MOV R12, R2 ;  /* 0x00000002000c7202 */ /* 0x000fe40000000f00 */
[----:B------:R-:W-:-:S07]  /*6da0*/  MOV R13, R0 ;  /* 0x00000000000d7202 */ /* 0x000fce0000000f00 */
.L_x_119:
[----:B------:R-:W-:Y:S05]  /*6db0*/  BSYNC.RECONVERGENT B2 ;  /* 0x0000000000027941 */ /* 0x000fea0003800200 */
.L_x_118:
[----:B------:R-:W-:Y:S01]  /*6dc0*/  DADD R8, R8, R12 ;  /* 0x0000000008087229 */ /* 0x000fe2000000000c */
[----:B------:R-:W-:-:S06]  /*6dd0*/  IMAD.WIDE.U32 R12, R5, 0xa00, R32 ;  /* 0x00000a00050c7825 */ /* 0x000fcc00078e0020 */
[----:B------:R0:W-:Y:S04]  /*6de0*/  STG.E.64 desc[UR4][R12.64], R8 ;  /* 0x000000080c007986 */ /* 0x0001e8000c101b04 */
.L_x_117:
[----:B------:R-:W-:Y:S05]  /*6df0*/  BSYNC.RECONVERGENT B1 ;  /* 0x0000000000017941 */ /* 0x000fea0003800200 */
.L_x_116:
        /* <DEDUP_REMOVED lines=24> */
[----:B------:R-:W-:-:S06]  /*6f80*/  IMAD.MOV.U32 R42, RZ, RZ, 0x1 ;  /* 0x00000001ff2a7424 */ /* 0x000fcc00078e00ff */
        /* <DEDUP_REMOVED lines=20> */
[----:B------:R-:W-:Y:S02]  /*70d0*/  MOV R40, R29 ;  /* 0x0000001d00287202 */ /* 0x000fe40000000f00 */
[----:B------:R-:W-:Y:S02]  /*70e0*/  MOV R0, R17 ;  /* 0x0000001100007202 */ /* 0x000fe40000000f00 */
[----:B------:R-:W-:-:S07]  /*70f0*/  MOV R39, 0x7110 ;  /* 0x0000711000277802 */ /* 0x000fce0000000f00 */
[----:B------:R-:W-:Y:S05]  /*7100*/  CALL.REL.NOINC `($__internal_0_$__cuda_sm20_div_rn_f64_full) ;  /* 0x0000000000f87944 */ /* 0x000fea0003c00000 */
[----:B------:R-:W-:Y:S01]  /*7110*/  MOV R12, R2 ;  /* 0x00000002000c7202 */ /* 0x000fe20000000f00 */
[----:B------:R-:W-:-:S07]  /*7120*/  IMAD.MOV.U32 R13, RZ, RZ, R0 ;  /* 0x000000ffff0d7224 */ /* 0x000fce00078e0000 */
.L_x_123:
[----:B------:R-:W-:Y:S05]  /*7130*/  BSYNC.RECONVERGENT B2 ;  /* 0x0000000000027941 */ /* 0x000fea0003800200 */
.L_x_122:
[----:B------:R-:W-:Y:S01]  /*7140*/  DADD R8, R8, R12 ;  /* 0x0000000008087229 */ /* 0x000fe2000000000c */
[----:B------:R-:W-:-:S06]  /*7150*/  IMAD.WIDE.U32 R4, R4, 0xa00, R32 ;  /* 0x00000a0004047825 */ /* 0x000fcc00078e0020 */
[----:B------:R0:W-:Y:S04]  /*7160*/  STG.E.64 desc[UR4][R4.64], R8 ;  /* 0x0000000804007986 */ /* 0x0001e8000c101b04 */
.L_x_121:
[----:B------:R-:W-:Y:S05]  /*7170*/  BSYNC.RECONVERGENT B1 ;  /* 0x0000000000017941 */ /* 0x000fea0003800200 */
.L_x_120:
[----:B------:R-:W-:-:S04]  /*7180*/  ISETP.LT.U32.OR P0, PT, R3, R38, P0 ;  /* 0x000000260300720c */ /* 0x000fc80000701470 */
[----:B------:R-:W-:-:S04]  /*7190*/  ISETP.GT.U32.OR P0, PT, R3, R10, P0 ;  /* 0x0000000a0300720c */ /* 0x000fc80000704470 */
[----:B------:R-:W-:-:S13]  /*71a0*/  ISETP.GT.U32.OR P0, PT, R14, R7, P0 ;  /* 0x000000070e00720c */ /* 0x000fda0000704470 */
[----:B------:R-:W-:Y:S05]  /*71b0*/  @P0 EXIT ;  /* 0x000000000000094d */ /* 0x000fea0003800000 */
[----:B------:R-:W-:-:S04]  /*71c0*/  IMAD.WIDE.U32 R20, R3, 0xa00, R20 ;  /* 0x00000a0003147825 */ /* 0x000fc800078e0014 */
[----:B------:R-:W-:-:S05]  /*71d0*/  IMAD.WIDE.U32 R20, R14, 0x8, R20 ;  /* 0x000000080e147825 */ /* 0x000fca00078e0014 */
[----:B0-----:R-:W5:Y:S04]  /*71e0*/  LDG.E.64.CONSTANT R8, desc[UR4][R20.64+0xc8008] ;  /* 0x0c80080414087981 */ /* 0x001f68000c1e9b00 */
[----:B-1234-:R-:W5:Y:S04]  /*71f0*/  LDG.E.64.CONSTANT R26, desc[UR4][R20.64+0x8] ;  /* 0x00000804141a7981 */ /* 0x01ef68000c1e9b00 */
[----:B------:R-:W2:Y:S04]  /*7200*/  LDG.E.64.CONSTANT R16, desc[UR4][R20.64+0xc8000] ;  /* 0x0c80000414107981 */ /* 0x000ea8000c1e9b00 */
[----:B------:R-:W2:Y:S01]  /*7210*/  LDG.E.64.CONSTANT R18, desc[UR4][R20.64] ;  /* 0x0000000414127981 */ /* 0x000ea2000c1e9b00 */
        /* <DEDUP_REMOVED lines=8> */
[----:B------:R-:W-:Y:S01]  /*72a0*/  MOV R14, 0x1 ;  /* 0x00000001000e7802 */ /* 0x000fe20000000f00 */
        /* <DEDUP_REMOVED lines=29> */
[----:B------:R-:W-:Y:S01]  /*7480*/  IMAD.MOV.U32 R6, RZ, RZ, R2 ;  /* 0x000000ffff067224 */ /* 0x000fe200078e0002 */
[----:B------:R-:W-:-:S07]  /*7490*/  MOV R7, R0 ;  /* 0x0000000000077202 */ /* 0x000fce0000000f00 */
.L_x_125:
[----:B------:R-:W-:Y:S05]  /*74a0*/  BSYNC.RECONVERGENT B1 ;  /* 0x0000000000017941 */ /* 0x000fea0003800200 */
.L_x_124:
[----:B------:R-:W-:Y:S01]  /*74b0*/  DADD R4, R4, R6 ;  /* 0x0000000004047229 */ /* 0x000fe20000000006 */
[----:B------:R-:W-:-:S06]  /*74c0*/  IMAD.WIDE.U32 R32, R3, 0xa00, R32 ;  /* 0x00000a0003207825 */ /* 0x000fcc00078e0020 */
[----:B------:R-:W-:Y:S01]  /*74d0*/  STG.E.64 desc[UR4][R32.64], R4 ;  /* 0x0000000420007986 */ /* 0x000fe2000c101b04 */
[----:B------:R-:W-:Y:S05]  /*74e0*/  EXIT ;  /* 0x000000000000794d */ /* 0x000fea0003800000 */
        .weak           $__internal_0_$__cuda_sm20_div_rn_f64_full
        .type           $__internal_0_$__cuda_sm20_div_rn_f64_full,@function
        .size           $__internal_0_$__cuda_sm20_div_rn_f64_full,(.L_x_264 - $__internal_0_$__cuda_sm20_div_rn_f64_full)
$__internal_0_$__cuda_sm20_div_rn_f64_full:
[C---:B------:R-:W-:Y:S01]  /*74f0*/  FSETP.GEU.AND P1, PT, |R0|.reuse, 1.469367938527859385e-39, PT ;  /* 0x001000000000780b */ /* 0x040fe20003f2e200 */
[----:B------:R-:W-:Y:S01]  /*7500*/  IMAD.MOV.U32 R31, RZ, RZ, R0 ;  /* 0x000000ffff1f7224 */ /* 0x000fe200078e0000 */
[----:B------:R-:W-:Y:S01]  /*7510*/  LOP3.LUT R28, R0, 0x800fffff, RZ, 0xc0, !PT ;  /* 0x800fffff001c7812 */ /* 0x000fe200078ec0ff */
[----:B------:R-:W-:Y:S01]  /*7520*/  IMAD.MOV.U32 R47, RZ, RZ, R40 ;  /* 0x000000ffff2f7224 */ /* 0x000fe200078e0028 */
[-C--:B------:R-:W-:Y:S01]  /*7530*/  MOV R30, R2.reuse ;  /* 0x00000002001e7202 */ /* 0x080fe20000000f00 */
[----:B------:R-:W-:Y:S01]  /*7540*/  HFMA2 R44, -RZ, RZ, 0, 5.9604644775390625e-08 ;  /* 0x00000001ff2c7431 */ /* 0x000fe200000001ff */
[----:B------:R-:W-:Y:S01]  /*7550*/  LOP3.LUT R29, R28, 0x3ff00000, RZ, 0xfc, !PT ;  /* 0x3ff000001c1d7812 */ /* 0x000fe200078efcff */
[----:B------:R-:W-:Y:S01]  /*7560*/  BSSY.RECONVERGENT B0, `(.L_x_126) ;  /* 0x0000059000007945 */ /* 0x000fe20003800200 */
[----:B------:R-:W-:Y:S02]  /*7570*/  MOV R28, R2 ;  /* 0x00000002001c7202 */ /* 0x000fe40000000f00 */
[----:B------:R-:W-:-:S02]  /*7580*/  FSETP.GEU.AND P3, PT, |R47|, 1.469367938527859385e-39, PT ;  /* 0x001000002f00780b */ /* 0x000fc40003f6e200 */
[----:B------:R-:W-:Y:S01]  /*7590*/  MOV R46, R41 ;  /* 0x00000029002e7202 */ /* 0x000fe20000000f00 */
[----:B------:R-:W-:Y:S01]  /*75a0*/  @!P1 DMUL R28, R30, 8.98846567431157953865e+307 ;  /* 0x7fe000001e1c9828 */ /* 0x000fe20000000000 */
[----:B------:R-:W-:Y:S02]  /*75b0*/  LOP3.LUT R2, R47, 0x7ff00000, RZ, 0xc0, !PT ;  /* 0x7ff000002f027812 */ /* 0x000fe400078ec0ff */
[----:B------:R-:W-:Y:S01]  /*75c0*/  LOP3.LUT R40, R0, 0x7ff00000, RZ, 0xc0, !PT ;  /* 0x7ff0000000287812 */ /* 0x000fe200078ec0ff */
[----:B------:R-:W-:Y:S01]  /*75d0*/  IMAD.MOV.U32 R48, RZ, RZ, R46 ;  /* 0x000000ffff307224 */ /* 0x000fe200078e002e */
[----:B------:R-:W-:Y:S01]  /*75e0*/  MOV R0, 0x1ca00000 ;  /* 0x1ca0000000007802 */ /* 0x000fe20000000f00 */
[----:B------:R-:W0:Y:S01]  /*75f0*/  MUFU.RCP64H R45, R29 ;  /* 0x0000001d002d7308 */ /* 0x000e220000001800 */
[----:B------:R-:W-:-:S03]  /*7600*/  ISETP.GE.U32.AND P2, PT, R2, R40, PT ;  /* 0x000000280200720c */ /* 0x000fc60003f46070 */
[----:B------:R-:W-:Y:S02]  /*7610*/  @!P3 LOP3.LUT R41, R31, 0x7ff00000, RZ, 0xc0, !PT ;  /* 0x7ff000001f29b812 */ /* 0x000fe400078ec0ff */
[----:B------:R-:W-:Y:S02]  /*7620*/  @!P1 LOP3.LUT R40, R29, 0x7ff00000, RZ, 0xc0, !PT ;  /* 0x7ff000001d289812 */ /* 0x000fe400078ec0ff */
[----:B------:R-:W-:-:S04]  /*7630*/  @!P3 ISETP.GE.U32.AND P4, PT, R2, R41, PT ;  /* 0x000000290200b20c */ /* 0x000fc80003f86070 */
[----:B------:R-:W-:-:S04]  /*7640*/  @!P3 SEL R41, R0, 0x63400000, !P4 ;  /* 0x634000000029b807 */ /* 0x000fc80006000000 */
[----:B------:R-:W-:Y:S01]  /*7650*/  @!P3 LOP3.LUT R41, R41, 0x80000000, R47, 0xf8, !PT ;  /* 0x800000002929b812 */ /* 0x000fe200078ef82f */
[----:B0-----:R-:W-:-:S08]  /*7660*/  DFMA R42, R44, -R28, 1 ;  /* 0x3ff000002c2a742b */ /* 0x001fd0000000081c */
[----:B------:R-:W-:-:S08]  /*7670*/  DFMA R42, R42, R42, R42 ;  /* 0x0000002a2a2a722b */ /* 0x000fd0000000002a */
[----:B------:R-:W-:Y:S01]  /*7680*/  DFMA R44, R44, R42, R44 ;  /* 0x0000002a2c2c722b */ /* 0x000fe2000000002c */
[----:B------:R-:W-:Y:S02]  /*7690*/  SEL R42, R0, 0x63400000, !P2 ;  /* 0x63400000002a7807 */ /* 0x000fe40005000000 */
[----:B------:R-:W-:Y:S02]  /*76a0*/  @!P3 LOP3.LUT R43, R41, 0x100000, RZ, 0xfc, !PT ;  /* 0x00100000292bb812 */ /* 0x000fe400078efcff */
[----:B------:R-:W-:-:S03]  /*76b0*/  LOP3.LUT R49, R42, 0x800fffff, R47, 0xf8, !PT ;  /* 0x800fffff2a317812 */ /* 0x000fc600078ef82f */
[----:B------:R-:W-:Y:S01]  /*76c0*/  DFMA R50, R44, -R28, 1 ;  /* 0x3ff000002c32742b */ /* 0x000fe2000000081c */
[----:B------:R-:W-:Y:S02]  /*76d0*/  @!P3 MOV R42, RZ ;  /* 0x000000ff002ab202 */ /* 0x000fe40000000f00 */
[----:B------:R-:W-:-:S04]  /*76e0*/  MOV R41, R2 ;  /* 0x0000000200297202 */ /* 0x000fc80000000f00 */
[----:B------:R-:W-:Y:S02]  /*76f0*/  @!P3 DFMA R48, R48, 2, -R42 ;  /* 0x400000003030b82b */ /* 0x000fe4000000082a */
[----:B------:R-:W-:-:S08]  /*7700*/  DFMA R50, R44, R50, R44 ;  /* 0x000000322c32722b */ /* 0x000fd0000000002c */
[----:B------:R-:W-:Y:S01]  /*7710*/  DMUL R42, R50, R48 ;  /* 0x00000030322a7228 */ /* 0x000fe20000000000 */
[----:B------:R-:W-:-:S07]  /*7720*/  @!P3 LOP3.LUT R41, R49, 0x7ff00000, RZ, 0xc0, !PT ;  /* 0x7ff000003129b812 */ /* 0x000fce00078ec0ff */
[----:B------:R-:W-:-:S08]  /*7730*/  DFMA R44, R42, -R28, R48 ;  /* 0x8000001c2a2c722b */ /* 0x000fd00000000030 */
[----:B------:R-:W-:Y:S01]  /*7740*/  DFMA R44, R50, R44, R42 ;  /* 0x0000002c322c722b */ /* 0x000fe2000000002a */
[----:B------:R-:W-:-:S05]  /*7750*/  VIADD R42, R41, 0xffffffff ;  /* 0xffffffff292a7836 */ /* 0x000fca0000000000 */
[----:B------:R-:W-:Y:S02]  /*7760*/  ISETP.GT.U32.AND P1, PT, R42, 0x7feffffe, PT ;  /* 0x7feffffe2a00780c */ /* 0x000fe40003f24070 */
[----:B------:R-:W-:-:S04]  /*7770*/  IADD3 R42, PT, PT, R40, -0x1, RZ ;  /* 0xffffffff282a7810 */ /* 0x000fc80007ffe0ff */
[----:B------:R-:W-:-:S13]  /*7780*/  ISETP.GT.U32.OR P1, PT, R42, 0x7feffffe, P1 ;  /* 0x7feffffe2a00780c */ /* 0x000fda0000f24470 */
[----:B------:R-:W-:Y:S05]  /*7790*/  @P1 BRA `(.L_x_127) ;  /* 0x0000000000741947 */ /* 0x000fea0003800000 */
[----:B------:R-:W-:-:S04]  /*77a0*/  LOP3.LUT R40, R31, 0x7ff00000, RZ, 0xc0, !PT ;  /* 0x7ff000001f287812 */ /* 0x000fc800078ec0ff */
[CC--:B------:R-:W-:Y:S02]  /*77b0*/  VIADDMNMX R41, R2.reuse, -R40.reuse, 0xb9600000, !PT ;  /* 0xb960000002297446 */ /* 0x0c0fe40007800928 */
[----:B------:R-:W-:Y:S02]  /*77c0*/  ISETP.GE.U32.AND P1, PT, R2, R40, PT ;  /* 0x000000280200720c */ /* 0x000fe40003f26070 */
[----:B------:R-:W-:Y:S02]  /*77d0*/  VIMNMX R41, PT, PT, R41, 0x46a00000, PT ;  /* 0x46a0000029297848 */ /* 0x000fe40003fe0100 */
[----:B------:R-:W-:Y:S02]  /*77e0*/  SEL R0, R0, 0x63400000, !P1 ;  /* 0x6340000000007807 */ /* 0x000fe40004800000 */
[----:B------:R-:W-:Y:S02]  /*77f0*/  MOV R40, RZ ;  /* 0x000000ff00287202 */ /* 0x000fe40000000f00 */
[----:B------:R-:W-:-:S05]  /*7800*/  IADD3 R0, PT, PT, -R0, R41, RZ ;  /* 0x0000002900007210 */ /* 0x000fca0007ffe1ff */
[----:B------:R-:W-:-:S06]  /*7810*/  VIADD R41, R0, 0x7fe00000 ;  /* 0x7fe0000000297836 */ /* 0x000fcc0000000000 */
[----:B------:R-:W-:-:S10]  /*7820*/  DMUL R42, R44, R40 ;  /* 0x000000282c2a7228 */ /* 0x000fd40000000000 */
[----:B------:R-:W-:-:S13]  /*7830*/  FSETP.GTU.AND P1, PT, |R43|, 1.469367938527859385e-39, PT ;  /* 0x001000002b00780b */ /* 0x000fda0003f2c200 */
[----:B------:R-:W-:Y:S05]  /*7840*/  @P1 BRA `(.L_x_128) ;  /* 0x0000000000a81947 */ /* 0x000fea0003800000 */
[----:B------:R-:W-:Y:S01]  /*7850*/  DFMA R28, R44, -R28, R48 ;  /* 0x8000001c2c1c722b */ /* 0x000fe20000000030 */
[----:B------:R-:W-:-:S09]  /*7860*/  MOV R40, RZ ;  /* 0x000000ff00287202 */ /* 0x000fd20000000f00 */
[C---:B------:R-:W-:Y:S02]  /*7870*/  FSETP.NEU.AND P1, PT, R29.reuse, RZ, PT ;  /* 0x000000ff1d00720b */ /* 0x040fe40003f2d000 */
[----:B------:R-:W-:-:S04]  /*7880*/  LOP3.LUT R2, R29, 0x80000000, R31, 0x48, !PT ;  /* 0x800000001d027812 */ /* 0x000fc800078e481f */
[----:B------:R-:W-:-:S07]  /*7890*/  LOP3.LUT R41, R2, R41, RZ, 0xfc, !PT ;  /* 0x0000002902297212 */ /* 0x000fce00078efcff */
[----:B------:R-:W-:Y:S05]  /*78a0*/  @!P1 BRA `(.L_x_128) ;  /* 0x0000000000909947 */ /* 0x000fea0003800000 */
[----:B------:R-:W-:Y:S01]  /*78b0*/  IMAD.MOV R29, RZ, RZ, -R0 ;  /* 0x000000ffff1d7224 */ /* 0x000fe200078e0a00 */
[----:B------:R-:W-:Y:S02]  /*78c0*/  MOV R28, RZ ;  /* 0x000000ff001c7202 */ /* 0x000fe40000000f00 */
[----:B------:R-:W-:-:S04]  /*78d0*/  IADD3 R0, PT, PT, -R0, -0x43300000, RZ ;  /* 0xbcd0000000007810 */ /* 0x000fc80007ffe1ff */
[----:B------:R-:W-:Y:S02]  /*78e0*/  DFMA R28, R42, -R28, R44 ;  /* 0x8000001c2a1c722b */ /* 0x000fe4000000002c */
[----:B------:R-:W-:-:S08]  /*78f0*/  DMUL.RP R44, R44, R40 ;  /* 0x000000282c2c7228 */ /* 0x000fd00000008000 */
[----:B------:R-:W-:Y:S02]  /*7900*/  FSETP.NEU.AND P1, PT, |R29|, R0, PT ;  /* 0x000000001d00720b */ /* 0x000fe40003f2d200 */
[----:B------:R-:W-:Y:S02]  /*7910*/  LOP3.LUT R2, R45, R2, RZ, 0x3c, !PT ;  /* 0x000000022d027212 */ /* 0x000fe400078e3cff */
[----:B------:R-:W-:Y:S02]  /*7920*/  FSEL R0, R44, R42, !P1 ;  /* 0x0000002a2c007208 */ /* 0x000fe40004800000 */
[----:B------:R-:W-:Y:S02]  /*7930*/  FSEL R2, R2, R43, !P1 ;  /* 0x0000002b02027208 */ /* 0x000fe40004800000 */
[----:B------:R-:W-:-:S03]  /*7940*/  MOV R42, R0 ;  /* 0x00000000002a7202 */ /* 0x000fc60000000f00 */
[----:B------:R-:W-:Y:S01]  /*7950*/  IMAD.MOV.U32 R43, RZ, RZ, R2 ;  /* 0x000000ffff2b7224 */ /* 0x000fe200078e0002 */
[----:B------:R-:W-:Y:S06]  /*7960*/  BRA `(.L_x_128) ;  /* 0x0000000000607947 */ /* 0x000fec0003800000 */
.L_x_127:
[----:B------:R-:W-:-:S14]  /*7970*/  DSETP.NAN.AND P1, PT, R46, R46, PT ;  /* 0x0000002e2e00722a */ /* 0x000fdc0003f28000 */
[----:B------:R-:W-:Y:S05]  /*7980*/  @P1 BRA `(.L_x_129) ;  /* 0x00000000004c1947 */ /* 0x000fea0003800000 */
[----:B------:R-:W-:-:S14]  /*7990*/  DSETP.NAN.AND P1, PT, R30, R30, PT ;  /* 0x0000001e1e00722a */ /* 0x000fdc0003f28000 */
[----:B------:R-:W-:Y:S05]  /*79a0*/  @P1 BRA `(.L_x_130) ;  /* 0x0000000000341947 */ /* 0x000fea0003800000 */
[----:B------:R-:W-:Y:S02]  /*79b0*/  ISETP.NE.AND P1, PT, R41, R40, PT ;  /* 0x000000282900720c */ /* 0x000fe40003f25270 */
[----:B------:R-:W-:Y:S02]  /*79c0*/  MOV R42, 0x0 ;  /* 0x00000000002a7802 */ /* 0x000fe40000000f00 */
[----:B------:R-:W-:-:S09]  /*79d0*/  MOV R43, 0xfff80000 ;  /* 0xfff80000002b7802 */ /* 0x000fd20000000f00 */
[----:B------:R-:W-:Y:S05]  /*79e0*/  @!P1 BRA `(.L_x_128) ;  /* 0x0000000000409947 */ /* 0x000fea0003800000 */
[----:B------:R-:W-:Y:S02]  /*79f0*/  ISETP.NE.AND P1, PT, R41, 0x7ff00000, PT ;  /* 0x7ff000002900780c */ /* 0x000fe40003f25270 */
[----:B------:R-:W-:Y:S02]  /*7a00*/  LOP3.LUT R30, R47, 0x80000000, R31, 0x48, !PT ;  /* 0x800000002f1e7812 */ /* 0x000fe400078e481f */
[----:B------:R-:W-:-:S13]  /*7a10*/  ISETP.EQ.OR P1, PT, R40, RZ, !P1 ;  /* 0x000000ff2800720c */ /* 0x000fda0004f22670 */
[----:B------:R-:W-:Y:S01]  /*7a20*/  @P1 LOP3.LUT R0, R30, 0x7ff00000, RZ, 0xfc, !PT ;  /* 0x7ff000001e001812 */ /* 0x000fe200078efcff */
[----:B------:R-:W-:Y:S01]  /*7a30*/  @!P1 IMAD.MOV.U32 R42, RZ, RZ, RZ ;  /* 0x000000ffff2a9224 */ /* 0x000fe200078e00ff */
[----:B------:R-:W-:Y:S02]  /*7a40*/  @!P1 MOV R43, R30 ;  /* 0x0000001e002b9202 */ /* 0x000fe40000000f00 */
[----:B------:R-:W-:Y:S01]  /*7a50*/  @P1 MOV R42, RZ ;  /* 0x000000ff002a1202 */ /* 0x000fe20000000f00 */
[----:B------:R-:W-:Y:S01]  /*7a60*/  @P1 IMAD.MOV.U32 R43, RZ, RZ, R0 ;  /* 0x000000ffff2b1224 */ /* 0x000fe200078e0000 */
[----:B------:R-:W-:Y:S06]  /*7a70*/  BRA `(.L_x_128) ;  /* 0x00000000001c7947 */ /* 0x000fec0003800000 */
.L_x_130:
[----:B------:R-:W-:Y:S02]  /*7a80*/  LOP3.LUT R0, R31, 0x80000, RZ, 0xfc, !PT ;  /* 0x000800001f007812 */ /* 0x000fe400078efcff */
[----:B------:R-:W-:Y:S02]  /*7a90*/  MOV R42, R30 ;  /* 0x0000001e002a7202 */ /* 0x000fe40000000f00 */
[----:B------:R-:W-:Y:S01]  /*7aa0*/  MOV R43, R0 ;  /* 0x00000000002b7202 */ /* 0x000fe20000000f00 */
[----:B------:R-:W-:Y:S06]  /*7ab0*/  BRA `(.L_x_128) ;  /* 0x00000000000c7947 */ /* 0x000fec0003800000 */
.L_x_129:
[----:B------:R-:W-:Y:S01]  /*7ac0*/  LOP3.LUT R0, R47, 0x80000, RZ, 0xfc, !PT ;  /* 0x000800002f007812 */ /* 0x000fe200078efcff */
[----:B------:R-:W-:-:S03]  /*7ad0*/  IMAD.MOV.U32 R42, RZ, RZ, R46 ;  /* 0x000000ffff2a7224 */ /* 0x000fc600078e002e */
[----:B------:R-:W-:-:S07]  /*7ae0*/  MOV R43, R0 ;  /* 0x00000000002b7202 */ /* 0x000fce0000000f00 */
.L_x_128:
[----:B------:R-:W-:Y:S05]  /*7af0*/  BSYNC.RECONVERGENT B0 ;  /* 0x0000000000007941 */ /* 0x000fea0003800200 */
.L_x_126:
[----:B------:R-:W-:Y:S01]  /*7b00*/  HFMA2 R29, -RZ, RZ, 0, 0 ;  /* 0x00000000ff1d7431 */ /* 0x000fe200000001ff */
[----:B------:R-:W-:Y:S01]  /*7b10*/  MOV R28, R39 ;  /* 0x00000027001c7202 */ /* 0x000fe20000000f00 */
[----:B------:R-:W-:Y:S01]  /*7b20*/  IMAD.MOV.U32 R0, RZ, RZ, R43 ;  /* 0x000000ffff007224 */ /* 0x000fe200078e002b */
[----:B------:R-:W-:Y:S02]  /*7b30*/  MOV R2, R42 ;  /* 0x0000002a00027202 */ /* 0x000fe40000000f00 */
[----:B------:R-:W-:Y:S05]  /*7b40*/  RET.REL.NODEC R28 `(_Z9fastwave2PdS_S_S_iii) ;  /* 0xffffff841c2c7950 */ /* 0x000fea0003c3ffff */
.L_x_131:
[----:B------:R-:W-:-:S00]  /*7b50*/  BRA `(.L_x_131) ;  /* 0xfffffffc00fc7947 */ /* 0x000fc0000383ffff */
[----:B------:R-:W-:-:S00]  /*7b60*/  NOP ;  /* 0x0000000000007918 */ /* 0x000fc00000000000 */
        /* <DEDUP_REMOVED lines=9> */
.L_x_264:


//--------------------- .text._Z9fastwave1PdS_S_S_iii --------------------------
	.section	.text._Z9fastwave1PdS_S_S_iii,"ax",@progbits
	.align	128
        .global         _Z9fastwave1PdS_S_S_iii
        .type           _Z9fastwave1PdS_S_S_iii,@function
        .size           _Z9fastwave1PdS_S_S_iii,(.L_x_265 - _Z9fastwave1PdS_S_S_iii)
        .other          _Z9fastwave1PdS_S_S_iii,@"STO_CUDA_ENTRY STV_DEFAULT"
_Z9fastwave1PdS_S_S_iii:
.text._Z9fastwave1PdS_S_S_iii:
[----:B------:R-:W-:Y:S08]  /*0000*/  LDC R1, c[0x0][0x37c] ;  /* 0x0000df00ff017b82 */ /* 0x000ff00000000800 */
[----:B------:R-:W0:Y:S01]  /*0010*/  LDC R15, c[0x0][0x360] ;  /* 0x0000d800ff0f7b82 */ /* 0x000e220000000800 */
[----:B------:R-:W1:Y:S01]  /*0020*/  S2R R37, SR_TID.Y ;  /* 0x0000000000257919 */ /* 0x000e620000002200 */
[----:B------:R-:W-:Y:S01]  /*0030*/  BSSY.RECONVERGENT B1, `(.L_x_132) ;  /* 0x000006a000017945 */ /* 0x000fe20003800200 */
[----:B------:R-:W2:Y:S05]  /*0040*/  S2R R13, SR_TID.Z ;  /* 0x00000000000d7919 */ /* 0x000eaa0000002300 */
[----:B------:R-:W3:Y:S01]  /*0050*/  LDC R3, c[0x0][0x364] ;  /* 0x0000d900ff037b82 */ /* 0x000ee20000000800 */
[----:B------:R-:W4:Y:S07]  /*0060*/  S2R R8, SR_TID.X ;  /* 0x0000000000087919 */ /* 0x000f2e0000002100 */
[----:B------:R-:W5:Y:S08]  /*0070*/  S2UR UR4, SR_CTAID.Y ;  /* 0x00000000000479c3 */ /* 0x000f700000002600 */
[----:B------:R-:W2:Y:S01]  /*0080*/  LDC R11, c[0x0][0x3a8] ;  /* 0x0000ea00ff0b7b82 */ /* 0x000ea20000000800 */
[----:B---3--:R-:W-:-:S07]  /*0090*/  IMAD.SHL.U32 R7, R3, 0x10, RZ ;  /* 0x0000001003077824 */ /* 0x008fce00078e00ff */
[----:B------:R-:W3:Y:S01]  /*00a0*/  LDC R0, c[0x0][0x368] ;  /* 0x0000da00ff007b82 */ /* 0x000ee20000000800 */
[----:B-----5:R-:W-:-:S07]  /*00b0*/  IMAD R38, R7, UR4, RZ ;  /* 0x0000000407267c24 */ /* 0x020fce000f8e02ff */
[----:B------:R-:W0:Y:S01]  /*00c0*/  S2UR UR4, SR_CTAID.X ;  /* 0x00000000000479c3 */ /* 0x000e220000002500 */
[----:B-1----:R-:W-:Y:S01]  /*00d0*/  IMAD.IADD R37, R38, 0x1, R37 ;  /* 0x0000000126257824 */ /* 0x002fe200078e0225 */
[----:B------:R-:W-:Y:S02]  /*00e0*/  IADD3 R10, PT, PT, R7, -0x1, R38 ;  /* 0xffffffff070a7810 */ /* 0x000fe40007ffe026 */
[----:B--2---:R-:W-:-:S04]  /*00f0*/  IADD3 R9, PT, PT, R11, -0x1, RZ ;  /* 0xffffffff0b097810 */ /* 0x004fc80007ffe0ff */
[----:B------:R-:W1:Y:S01]  /*0100*/  S2UR UR5, SR_CTAID.Z ;  /* 0x00000000000579c3 */ /* 0x000e620000002700 */
[----:B------:R-:W-:-:S05]  /*0110*/  IADD3 R36, PT, PT, R37, R3, RZ ;  /* 0x0000000325247210 */ /* 0x000fca0007ffe0ff */
[--C-:B------:R-:W-:Y:S02]  /*0120*/  IMAD.IADD R35, R36, 0x1, R3.reuse ;  /* 0x0000000124237824 */ /* 0x100fe400078e0203 */
[----:B------:R-:W2:Y:S01]  /*0130*/  LDC.64 R4, c[0x0][0x3a0] ;  /* 0x0000e800ff047b82 */ /* 0x000ea20000000a00 */
[----:B---3--:R-:W-:Y:S01]  /*0140*/  SHF.L.U32 R0, R0, 0x1, RZ ;  /* 0x0000000100007819 */ /* 0x008fe200000006ff */
[----:B------:R-:W-:-:S05]  /*0150*/  IMAD.IADD R34, R35, 0x1, R3 ;  /* 0x0000000123227824 */ /* 0x000fca00078e0203 */
[----:B------:R-:W-:Y:S01]  /*0160*/  IADD3 R19, PT, PT, R34, R3, RZ ;  /* 0x0000000322137210 */ /* 0x000fe20007ffe0ff */
[C---:B0-----:R-:W-:Y:S01]  /*0170*/  IMAD R2, R15.reuse, UR4, R15 ;  /* 0x000000040f027c24 */ /* 0x041fe2000f8e020f */
[----:B------:R-:W0:Y:S01]  /*0180*/  LDC.64 R26, c[0x0][0x380] ;  /* 0x0000e000ff1a7b82 */ /* 0x000e220000000a00 */
[----:B----4-:R-:W-:Y:S02]  /*0190*/  IMAD R15, R15, UR4, R8 ;  /* 0x000000040f0f7c24 */ /* 0x010fe4000f8e0208 */
[--C-:B------:R-:W-:Y:S02]  /*01a0*/  IMAD.IADD R18, R19, 0x1, R3.reuse ;  /* 0x0000000113127824 */ /* 0x100fe400078e0203 */
[----:B------:R-:W-:Y:S02]  /*01b0*/  VIADD R6, R2, 0xffffffff ;  /* 0xffffffff02067836 */ /* 0x000fe40000000000 */
[----:B------:R-:W-:Y:S01]  /*01c0*/  IMAD.IADD R17, R18, 0x1, R3 ;  /* 0x0000000112117824 */ /* 0x000fe200078e0203 */
[----:B------:R-:W3:Y:S01]  /*01d0*/  LDC.64 R24, c[0x0][0x388] ;  /* 0x0000e200ff187b82 */ /* 0x000ee20000000a00 */
[----:B-1----:R-:W-:Y:S01]  /*01e0*/  IMAD R13, R0, UR5, R13 ;  /* 0x00000005000d7c24 */ /* 0x002fe2000f8e020d */
[----:B------:R-:W-:Y:S01]  /*01f0*/  ISETP.GE.U32.AND P0, PT, R6, R9, PT ;  /* 0x000000090600720c */ /* 0x000fe20003f06070 */
[----:B------:R-:W-:-:S02]  /*0200*/  IMAD.IADD R16, R17, 0x1, R3 ;  /* 0x0000000111107824 */ /* 0x000fc400078e0203 */
[----:B------:R-:W-:Y:S01]  /*0210*/  IMAD R9, R0, UR5, R0 ;  /* 0x0000000500097c24 */ /* 0x000fe2000f8e0200 */
[----:B------:R-:W-:Y:S01]  /*0220*/  SEL R7, R2, R11, !P0 ;  /* 0x0000000b02077207 */ /* 0x000fe20004000000 */
[--C-:B------:R-:W-:Y:S01]  /*0230*/  IMAD.IADD R14, R16, 0x1, R3.reuse ;  /* 0x00000001100e7824 */ /* 0x100fe200078e0203 */
[----:B------:R-:W1:Y:S01]  /*0240*/  LDC.64 R22, c[0x0][0x390] ;  /* 0x0000e400ff167b82 */ /* 0x000e620000000a00 */
[----:B--2---:R-:W-:Y:S01]  /*0250*/  IADD3 R4, PT, PT, R4, -0x2, RZ ;  /* 0xfffffffe04047810 */ /* 0x004fe20007ffe0ff */
[----:B------:R-:W2:Y:S01]  /*0260*/  LDCU.64 UR4, c[0x0][0x358] ;  /* 0x00006b00ff0477ac */ /* 0x000ea20008000a00 */
[----:B------:R-:W-:Y:S01]  /*0270*/  VIADDMNMX.U32 R10, R5, 0xfffffffe, R10, PT ;  /* 0xfffffffe050a7846 */ /* 0x000fe2000380000a */
[--C-:B------:R-:W-:Y:S01]  /*0280*/  IMAD.IADD R12, R14, 0x1, R3.reuse ;  /* 0x000000010e0c7824 */ /* 0x100fe200078e0203 */
[----:B------:R-:W-:Y:S02]  /*0290*/  VIADDMNMX.U32 R9, R9, 0xffffffff, R4, PT ;  /* 0xffffffff09097846 */ /* 0x000fe40003800004 */
[----:B------:R-:W-:Y:S01]  /*02a0*/  ISETP.GT.U32.AND P0, PT, R37, R10, PT ;  /* 0x0000000a2500720c */ /* 0x000fe20003f04070 */
[----:B------:R-:W4:Y:S01]  /*02b0*/  LDC.64 R20, c[0x0][0x398] ;  /* 0x0000e600ff147b82 */ /* 0x000f220000000a00 */
[----:B------:R-:W-:Y:S01]  /*02c0*/  IMAD.IADD R11, R12, 0x1, R3 ;  /* 0x000000010c0b7824 */ /* 0x000fe200078e0203 */
[----:B------:R-:W-:Y:S01]  /*02d0*/  IADD3 R7, PT, PT, R7, -0x1, RZ ;  /* 0xffffffff07077810 */ /* 0x000fe20007ffe0ff */
[----:B0-----:R-:W-:Y:S01]  /*02e0*/  IMAD.WIDE.U32 R26, R15, 0x8, R26 ;  /* 0x000000080f1a7825 */ /* 0x001fe200078e001a */
[----:B------:R-:W-:-:S03]  /*02f0*/  ISETP.GT.U32.OR P0, PT, R13, R9, P0 ;  /* 0x000000090d00720c */ /* 0x000fc60000704470 */
[----:B------:R-:W-:Y:S01]  /*0300*/  IMAD.IADD R8, R11, 0x1, R3 ;  /* 0x000000010b087824 */ /* 0x000fe200078e0203 */
[----:B------:R-:W-:Y:S01]  /*0310*/  ISETP.GT.U32.OR P0, PT, R15, R7, P0 ;  /* 0x000000070f00720c */ /* 0x000fe20000704470 */
[----:B---3--:R-:W-:-:S04]  /*0320*/  IMAD.WIDE.U32 R24, R13, 0xc8000, R24 ;  /* 0x000c80000d187825 */ /* 0x008fc800078e0018 */
[----:B------:R-:W-:Y:S02]  /*0330*/  IMAD.IADD R6, R8, 0x1, R3 ;  /* 0x0000000108067824 */ /* 0x000fe400078e0203 */
[----:B------:R-:W-:-:S04]  /*0340*/  IMAD.WIDE.U32 R26, R13, 0xc8000, R26 ;  /* 0x000c80000d1a7825 */ /* 0x000fc800078e001a */
[----:B------:R-:W-:Y:S02]  /*0350*/  IMAD.IADD R5, R6, 0x1, R3 ;  /* 0x0000000106057824 */ /* 0x000fe400078e0203 */
[----:B-1----:R-:W-:-:S03]  /*0360*/  IMAD.WIDE.U32 R22, R13, 0xc8000, R22 ;  /* 0x000c80000d167825 */ /* 0x002fc600078e0016 */
[----:B------:R-:W-:Y:S01]  /*0370*/  IADD3 R4, PT, PT, R5, R3, RZ ;  /* 0x0000000305047210 */ /* 0x000fe20007ffe0ff */
[----:B----4-:R-:W-:-:S04]  /*0380*/  IMAD.WIDE.U32 R20, R13, 0xc8000, R20 ;  /* 0x000c80000d147825 */ /* 0x010fc800078e0014 */
[----:B------:R-:W-:-:S04]  /*0390*/  IMAD.WIDE.U32 R24, R15, 0x8, R24 ;  /* 0x000000080f187825 */ /* 0x000fc800078e0018 */
[----:B------:R-:W-:-:S04]  /*03a0*/  IMAD.WIDE.U32 R22, R15, 0x8, R22 ;  /* 0x000000080f167825 */ /* 0x000fc800078e0016 */
[----:B------:R-:W-:-:S04]  /*03b0*/  IMAD.WIDE.U32 R20, R15, 0x8, R20 ;  /* 0x000000080f147825 */ /* 0x000fc800078e0014 */
[----:B------:R-:W-:Y:S01]  /*03c0*/  IMAD.IADD R3, R4, 0x1, R3 ;  /* 0x0000000104037824 */ /* 0x000fe200078e0203 */
[----:B--2---:R-:W-:Y:S06]  /*03d0*/  @P0 BRA `(.L_x_133) ;  /* 0x0000000000bc0947 */ /* 0x004fec0003800000 */
[----:B------:R-:W-:-:S05]  /*03e0*/  IMAD.WIDE.U32 R42, R37, 0xa00, R20 ;  /* 0x00000a00252a7825 */ /* 0x000fca00078e0014 */
[----:B------:R-:W2:Y:S04]  /*03f0*/  LDG.E.64.CONSTANT R44, desc[UR4][R42.64+0xc8000] ;  /* 0x0c8000042a2c7981 */ /* 0x000ea8000c1e9b00 */
[----:B------:R-:W3:Y:S04]  /*0400*/  LDG.E.64.CONSTANT R28, desc[UR4][R42.64+0xc8a00] ;  /* 0x0c8a00042a1c7981 */ /* 0x000ee8000c1e9b00 */
[----:B------:R-:W3:Y:S04]  /*0410*/  LDG.E.64.CONSTANT R40, desc[UR4][R42.64+0xa00] ;  /* 0x000a00042a287981 */ /* 0x000ee8000c1e9b00 */
[----:B------:R-:W2:Y:S01]  /*0420*/  LDG.E.64.CONSTANT R42, desc[UR4][R42.64] ;  /* 0x000000042a2a7981 */ /* 0x000ea2000c1e9b00 */
[----:B------:R-:W-:-:S05]  /*0430*/  IMAD.WIDE.U32 R46, R37, 0xa00, R22 ;  /* 0x00000a00252e7825 */ /* 0x000fca00078e0016 */
[----:B------:R-:W4:Y:S04]  /*0440*/  LDG.E.64.CONSTANT R48, desc[UR4][R46.64+0xa00] ;  /* 0x000a00042e307981 */ /* 0x000f28000c1e9b00 */
[----:B------:R-:W4:Y:S01]  /*0450*/  LDG.E.64.CONSTANT R46, desc[UR4][R46.64] ;  /* 0x000000042e2e7981 */ /* 0x000f22000c1e9b00 */
[----:B------:R-:W-:-:S05]  /*0460*/  IMAD.WIDE.U32 R50, R37, 0xa00, R24 ;  /* 0x00000a0025327825 */ /* 0x000fca00078e0018 */
[----:B------:R-:W5:Y:S04]  /*0470*/  LDG.E.64.CONSTANT R52, desc[UR4][R50.64+0xa00] ;  /* 0x000a000432347981 */ /* 0x000f68000c1e9b00 */
[----:B------:R-:W5:Y:S01]  /*0480*/  LDG.E.64.CONSTANT R50, desc[UR4][R50.64] ;  /* 0x0000000432327981 */ /* 0x000f62000c1e9b00 */
[----:B------:R-:W-:Y:S01]  /*0490*/  IMAD.MOV.U32 R32, RZ, RZ, 0x1 ;  /* 0x00000001ff207424 */ /* 0x000fe200078e00ff */
        /* <DEDUP_REMOVED lines=28> */
[----:B------:R-:W-:Y:S05]  /*0660*/  CALL.REL.NOINC `($__internal_1_$__cuda_sm20_div_rn_f64_full) ;  /* 0x00000068004c7944 */ /* 0x000fea0003c00000 */
[----:B------:R-:W-:Y:S02]  /*0670*/  IMAD.MOV.U32 R30, RZ, RZ, R2 ;  /* 0x000000ffff1e7224 */ /* 0x000fe400078e0002 */
[----:B------:R-:W-:-:S07]  /*0680*/  IMAD.MOV.U32 R31, RZ, RZ, R0 ;  /* 0x000000ffff1f7224 */ /* 0x000fce00078e0000 */
.L_x_135:
[----:B------:R-:W-:Y:S05]  /*0690*/  BSYNC.RECONVERGENT B2 ;  /* 0x0000000000027941 */ /* 0x000fea0003800200 */
.L_x_134:
[----:B------:R-:W-:Y:S01]  /*06a0*/  DADD R32, R32, R30 ;  /* 0x0000000020207229 */ /* 0x000fe2000000001e */
[----:B------:R-:W-:-:S06]  /*06b0*/  IMAD.WIDE.U32 R28, R37, 0xa00, R26 ;  /* 0x00000a00251c7825 */ /* 0x000fcc00078e001a */
[----:B------:R0:W-:Y:S04]  /*06c0*/  STG.E.64 desc[UR4][R28.64], R32 ;  /* 0x000000201c007986 */ /* 0x0001e8000c101b04 */
.L_x_133:
[----:B------:R-:W-:Y:S05]  /*06d0*/  BSYNC.RECONVERGENT B1 ;  /* 0x0000000000017941 */ /* 0x000fea0003800200 */
.L_x_132:
[----:B------:R-:W-:Y:S01]  /*06e0*/  ISETP.GT.U32.AND P0, PT, R36, R10, PT ;  /* 0x0000000a2400720c */ /* 0x000fe20003f04070 */
[----:B------:R-:W-:Y:S03]  /*06f0*/  BSSY.RECONVERGENT B1, `(.L_x_136) ;  /* 0x0000034000017945 */ /* 0x000fe60003800200 */
[----:B------:R-:W-:-:S04]  /*0700*/  ISETP.GT.U32.OR P0, PT, R13, R9, P0 ;  /* 0x000000090d00720c */ /* 0x000fc80000704470 */
[----:B------:R-:W-:-:S04]  /*0710*/  ISETP.LT.U32.OR P0, PT, R36, R38, P0 ;  /* 0x000000262400720c */ /* 0x000fc80000701470 */
[----:B------:R-:W-:-:S13]  /*0720*/  ISETP.GT.U32.OR P0, PT, R15, R7, P0 ;  /* 0x000000070f00720c */ /* 0x000fda0000704470 */
[----:B------:R-:W-:Y:S05]  /*0730*/  @P0 BRA `(.L_x_137) ;  /* 0x0000000000bc0947 */ /* 0x000fea0003800000 */
[----:B------:R-:W-:-:S05]  /*0740*/  IMAD.WIDE.U32 R42, R36, 0xa00, R20 ;  /* 0x00000a00242a7825 */ /* 0x000fca00078e0014 */
[----:B------:R-:W2:Y:S04]  /*0750*/  LDG.E.64.CONSTANT R44, desc[UR4][R42.64+0xc8000] ;  /* 0x0c8000042a2c7981 */ /* 0x000ea8000c1e9b00 */
[----:B0-----:R-:W3:Y:S04]  /*0760*/  LDG.E.64.CONSTANT R28, desc[UR4][R42.64+0xc8a00] ;  /* 0x0c8a00042a1c7981 */ /* 0x001ee8000c1e9b00 */
        /* <DEDUP_REMOVED lines=8> */
[----:B------:R-:W-:Y:S01]  /*07f0*/  MOV R32, 0x1 ;  /* 0x0000000100207802 */ /* 0x000fe20000000f00 */
        /* <DEDUP_REMOVED lines=26> */
[----:B------:R-:W-:Y:S01]  /*09a0*/  MOV R39, 0x9d0 ;  /* 0x000009d000277802 */ /* 0x000fe20000000f00 */
[----:B------:R-:W-:-:S07]  /*09b0*/  IMAD.MOV.U32 R0, RZ, RZ, R29 ;  /* 0x000000ffff007224 */ /* 0x000fce00078e001d */
[----:B------:R-:W-:Y:S05]  /*09c0*/  CALL.REL.NOINC `($__internal_1_$__cuda_sm20_div_rn_f64_full) ;  /* 0x0000006400747944 */ /* 0x000fea0003c00000 */
[----:B------:R-:W-:Y:S01]  /*09d0*/  IMAD.MOV.U32 R30, RZ, RZ, R2 ;  /* 0x000000ffff1e7224 */ /* 0x000fe200078e0002 */
[----:B------:R-:W-:-:S07]  /*09e0*/  MOV R31, R0 ;  /* 0x00000000001f7202 */ /* 0x000fce0000000f00 */
.L_x_139:
[----:B------:R-:W-:Y:S05]  /*09f0*/  BSYNC.RECONVERGENT B2 ;  /* 0x0000000000027941 */ /* 0x000fea0003800200 */
.L_x_138:
[----:B------:R-:W-:Y:S01]  /*0a00*/  DADD R32, R32, R30 ;  /* 0x0000000020207229 */ /* 0x000fe2000000001e */
[----:B------:R-:W-:-:S06]  /*0a10*/  IMAD.WIDE.U32 R28, R36, 0xa00, R26 ;  /* 0x00000a00241c7825 */ /* 0x000fcc00078e001a */
[----:B------:R1:W-:Y:S04]  /*0a20*/  STG.E.64 desc[UR4][R28.64], R32 ;  /* 0x000000201c007986 */ /* 0x0003e8000c101b04 */
.L_x_137:
[----:B------:R-:W-:Y:S05]  /*0a30*/  BSYNC.RECONVERGENT B1 ;  /* 0x0000000000017941 */ /* 0x000fea0003800200 */
.L_x_136:
        /* <DEDUP_REMOVED lines=8> */
[----:B01----:R-:W3:Y:S04]  /*0ac0*/  LDG.E.64.CONSTANT R28, desc[UR4][R42.64+0xc8a00] ;  /* 0x0c8a00042a1c7981 */ /* 0x003ee8000c1e9b00 */
        /* <DEDUP_REMOVED lines=38> */
[----:B------:R-:W-:Y:S01]  /*0d30*/  MOV R30, R2 ;  /* 0x00000002001e7202 */ /* 0x000fe20000000f00 */
[----:B------:R-:W-:-:S07]  /*0d40*/  IMAD.MOV.U32 R31, RZ, RZ, R0 ;  /* 0x000000ffff1f7224 */ /* 0x000fce00078e0000 */
.L_x_143:
[----:B------:R-:W-:Y:S05]  /*0d50*/  BSYNC.RECONVERGENT B2 ;  /* 0x0000000000027941 */ /* 0x000fea0003800200 */
.L_x_142:
[----:B------:R-:W-:Y:S01]  /*0d60*/  DADD R32, R32, R30 ;  /* 0x0000000020207229 */ /* 0x000fe2000000001e */
[----:B------:R-:W-:-:S06]  /*0d70*/  IMAD.WIDE.U32 R28, R35, 0xa00, R26 ;  /* 0x00000a00231c7825 */ /* 0x000fcc00078e001a */
[----:B------:R2:W-:Y:S04]  /*0d80*/  STG.E.64 desc[UR4][R28.64], R32 ;  /* 0x000000201c007986 */ /* 0x0005e8000c101b04 */
.L_x_141:
[----:B------:R-:W-:Y:S05]  /*0d90*/  BSYNC.RECONVERGENT B1 ;  /* 0x0000000000017941 */ /* 0x000fea0003800200 */
.L_x_140:
[----:B------:R-:W-:Y:S01]  /*0da0*/  ISETP.GT.U32.AND P0, PT, R34, R10, PT ;  /* 0x0000000a2200720c */ /* 0x000fe20003f04070 */
[----:B------:R-:W-:Y:S03]  /*0db0*/  BSSY.RECONVERGENT B1, `(.L_x_144) ;  /* 0x0000034000017945 */ /* 0x000fe60003800200 */
[----:B------:R-:W-:-:S04]  /*0dc0*/  ISETP.GT.U32.OR P0, PT, R13, R9, P0 ;  /* 0x000000090d00720c */ /* 0x000fc80000704470 */
[----:B------:R-:W-:-:S04]  /*0dd0*/  ISETP.LT.U32.OR P0, PT, R34, R38, P0 ;  /* 0x000000262200720c */ /* 0x000fc80000701470 */
[----:B------:R-:W-:-:S13]  /*0de0*/  ISETP.GT.U32.OR P0, PT, R15, R7, P0 ;  /* 0x000000070f00720c */ /* 0x000fda0000704470 */
[----:B------:R-:W-:Y:S05]  /*0df0*/  @P0 BRA `(.L_x_145) ;  /* 0x0000000000bc0947 */ /* 0x000fea0003800000 */
[----:B------:R-:W-:-:S05]  /*0e00*/  IMAD.WIDE.U32 R42, R34, 0xa00, R20 ;  /* 0x00000a00222a7825 */ /* 0x000fca00078e0014 */
[----:B------:R-:W3:Y:S04]  /*0e10*/  LDG.E.64.CONSTANT R44, desc[UR4][R42.64+0xc8000] ;  /* 0x0c8000042a2c7981 */ /* 0x000ee8000c1e9b00 */
[----:B012---:R-:W2:Y:S04]  /*0e20*/  LDG.E.64.CONSTANT R28, desc[UR4][R42.64+0xc8a00] ;  /* 0x0c8a00042a1c7981 */ /* 0x007ea8000c1e9b00 */
[----:B------:R-:W2:Y:S04]  /*0e30*/  LDG.E.64.CONSTANT R40, desc[UR4][R42.64+0xa00] ;  /* 0x000a00042a287981 */ /* 0x000ea8000c1e9b00 */
[----:B------:R-:W3:Y:S01]  /*0e40*/  LDG.E.64.CONSTANT R42, desc[UR4][R42.64] ;  /* 0x000000042a2a7981 */ /* 0x000ee2000c1e9b00 */
        /* <DEDUP_REMOVED lines=8> */
[----:B--2---:R-:W-:Y:S02]  /*0ed0*/  DADD R40, R28, R40 ;  /* 0x000000001c287229 */ /* 0x004fe40000000028 */
[C-C-:B---3--:R-:W-:Y:S02]  /*0ee0*/  DADD R28, R44.reuse, -R42.reuse ;  /* 0x000000002c1c7229 */ /* 0x148fe4000000082a */
        /* <DEDUP_REMOVED lines=28> */
.L_x_147:
[----:B------:R-:W-:Y:S05]  /*10b0*/  BSYNC.RECONVERGENT B2 ;  /* 0x0000000000027941 */ /* 0x000fea0003800200 */
.L_x_146:
[----:B------:R-:W-:Y:S01]  /*10c0*/  DADD R32, R32, R30 ;  /* 0x0000000020207229 */ /* 0x000fe2000000001e */
[----:B------:R-:W-:-:S06]  /*10d0*/  IMAD.WIDE.U32 R28, R34, 0xa00, R26 ;  /* 0x00000a00221c7825 */ /* 0x000fcc00078e001a */
[----:B------:R3:W-:Y:S04]  /*10e0*/  STG.E.64 desc[UR4][R28.64], R32 ;  /* 0x000000201c007986 */ /* 0x0007e8000c101b04 */
.L_x_145:
[----:B------:R-:W-:Y:S05]  /*10f0*/  BSYNC.RECONVERGENT B1 ;  /* 0x0000000000017941 */ /* 0x000fea0003800200 */
.L_x_144:
[----:B------:R-:W-:Y:S01]  /*1100*/  ISETP.GT.U32.AND P0, PT, R19, R10, PT ;  /* 0x0000000a1300720c */ /* 0x000fe20003f04070 */
[----:B------:R-:W-:Y:S03]  /*1110*/  BSSY.RECONVERGENT B1, `(.L_x_148) ;  /* 0x0000034000017945 */ /* 0x000fe60003800200 */
[----:B------:R-:W-:-:S04]  /*1120*/  ISETP.GT.U32.OR P0, PT, R13, R9, P0 ;  /* 0x000000090d00720c */ /* 0x000fc80000704470 */
[----:B------:R-:W-:-:S04]  /*1130*/  ISETP.LT.U32.OR P0, PT, R19, R38, P0 ;  /* 0x000000261300720c */ /* 0x000fc80000701470 */
[----:B------:R-:W-:-:S13]  /*1140*/  ISETP.GT.U32.OR P0, PT, R15, R7, P0 ;  /* 0x000000070f00720c */ /* 0x000fda0000704470 */
[----:B------:R-:W-:Y:S05]  /*1150*/  @P0 BRA `(.L_x_149) ;  /* 0x0000000000bc0947 */ /* 0x000fea0003800000 */
[----:B------:R-:W-:-:S05]  /*1160*/  IMAD.WIDE.U32 R42, R19, 0xa00, R20 ;  /* 0x00000a00132a7825 */ /* 0x000fca00078e0014 */
[----:B------:R-:W4:Y:S04]  /*1170*/  LDG.E.64.CONSTANT R44, desc[UR4][R42.64+0xc8000] ;  /* 0x0c8000042a2c7981 */ /* 0x000f28000c1e9b00 */
[----:B0123--:R-:W2:Y:S04]  /*1180*/  LDG.E.64.CONSTANT R28, desc[UR4][R42.64+0xc8a00] ;  /* 0x0c8a00042a1c7981 */ /* 0x00fea8000c1e9b00 */
[----:B------:R-:W2:Y:S04]  /*1190*/  LDG.E.64.CONSTANT R40, desc[UR4][R42.64+0xa00] ;  /* 0x000a00042a287981 */ /* 0x000ea8000c1e9b00 */
[----:B------:R-:W4:Y:S01]  /*11a0*/  LDG.E.64.CONSTANT R42, desc[UR4][R42.64] ;  /* 0x000000042a2a7981 */ /* 0x000f22000c1e9b00 */
[----:B------:R-:W-:-:S05]  /*11b0*/  IMAD.WIDE.U32 R46, R19, 0xa00, R22 ;  /* 0x00000a00132e7825 */ /* 0x000fca00078e0016 */
[----:B------:R-:W3:Y:S04]  /*11c0*/  LDG.E.64.CONSTANT R48, desc[UR4][R46.64+0xa00] ;  /* 0x000a00042e307981 */ /* 0x000ee8000c1e9b00 */
[----:B------:R-:W3:Y:S01]  /*11d0*/  LDG.E.64.CONSTANT R46, desc[UR4][R46.64] ;  /* 0x000000042e2e7981 */ /* 0x000ee2000c1e9b00 */
[----:B------:R-:W-:-:S05]  /*11e0*/  IMAD.WIDE.U32 R50, R19, 0xa00, R24 ;  /* 0x00000a0013327825 */ /* 0x000fca00078e0018 */
[----:B------:R-:W5:Y:S04]  /*11f0*/  LDG.E.64.CONSTANT R52, desc[UR4][R50.64+0xa00] ;  /* 0x000a000432347981 */ /* 0x000f68000c1e9b00 */
[----:B------:R-:W5:Y:S01]  /*1200*/  LDG.E.64.CONSTANT R50, desc[UR4][R50.64] ;  /* 0x0000000432327981 */ /* 0x000f62000c1e9b00 */
[----:B------:R-:W-:Y:S01]  /*1210*/  MOV R32, 0x1 ;  /* 0x0000000100207802 */ /* 0x000fe20000000f00 */
[----:B------:R-:W-:Y:S01]  /*1220*/  BSSY.RECONVERGENT B2, `(.L_x_150) ;  /* 0x000001f000027945 */ /* 0x000fe20003800200 */
[----:B--2---:R-:W-:Y:S02]  /*1230*/  DADD R40, R28, R40 ;  /* 0x000000001c287229 */ /* 0x004fe40000000028 */
[C-C-:B----4-:R-:W-:Y:S02]  /*1240*/  DADD R28, R44.reuse, -R42.reuse ;  /* 0x000000002c1c7229 */ /* 0x150fe4000000082a */
[----:B------:R-:W-:-:S06]  /*1250*/  DADD R42, R44, R42 ;  /* 0x000000002c2a7229 */ /* 0x000fcc000000002a */
[----:B------:R-:W-:Y:S02]  /*1260*/  DADD R28, R40, R28 ;  /* 0x00000000281c7229 */ /* 0x000fe4000000001c */
[----:B------:R-:W-:-:S04]  /*1270*/  DADD R42, R42, -R40 ;  /* 0x000000002a2a7229 */ /* 0x000fc80000000828 */
[----:B------:R-:W0:Y:S01]  /*1280*/  MUFU.RCP64H R33, R29 ;  /* 0x0000001d00217308 */ /* 0x000e220000001800 */
[----:B---3--:R-:W-:-:S08]  /*1290*/  DADD R46, R48, R46 ;  /* 0x00000000302e7229 */ /* 0x008fd0000000002e */
        /* <DEDUP_REMOVED lines=23> */
.L_x_151:
[----:B------:R-:W-:Y:S05]  /*1410*/  BSYNC.RECONVERGENT B2 ;  /* 0x0000000000027941 */ /* 0x000fea0003800200 */
.L_x_150:
[----:B------:R-:W-:Y:S01]  /*1420*/  DADD R32, R32, R30 ;  /* 0x0000000020207229 */ /* 0x000fe2000000001e */
[----:B------:R-:W-:-:S06]  /*1430*/  IMAD.WIDE.U32 R28, R19, 0xa00, R26 ;  /* 0x00000a00131c7825 */ /* 0x000fcc00078e001a */
[----:B------:R4:W-:Y:S04]  /*1440*/  STG.E.64 desc[UR4][R28.64], R32 ;  /* 0x000000201c007986 */ /* 0x0009e8000c101b04 */
.L_x_149:
[----:B------:R-:W-:Y:S05]  /*1450*/  BSYNC.RECONVERGENT B1 ;  /* 0x0000000000017941 */ /* 0x000fea0003800200 */
.L_x_148:
[----:B------:R-:W-:Y:S01]  /*1460*/  ISETP.GT.U32.AND P0, PT, R18, R10, PT ;  /* 0x0000000a1200720c */ /* 0x000fe20003f04070 */
[----:B------:R-:W-:Y:S03]  /*1470*/  BSSY.RECONVERGENT B1, `(.L_x_152) ;  /* 0x0000034000017945 */ /* 0x000fe60003800200 */
[----:B------:R-:W-:-:S04]  /*1480*/  ISETP.GT.U32.OR P0, PT, R13, R9, P0 ;  /* 0x000000090d00720c */ /* 0x000fc80000704470 */
[----:B------:R-:W-:-:S04]  /*1490*/  ISETP.LT.U32.OR P0, PT, R18, R38, P0 ;  /* 0x000000261200720c */ /* 0x000fc80000701470 */
[----:B------:R-:W-:-:S13]  /*14a0*/  ISETP.GT.U32.OR P0, PT, R15, R7, P0 ;  /* 0x000000070f00720c */ /* 0x000fda0000704470 */
[----:B------:R-:W-:Y:S05]  /*14b0*/  @P0 BRA `(.L_x_153) ;  /* 0x0000000000bc0947 */ /* 0x000fea0003800000 */
[----:B------:R-:W-:-:S05]  /*14c0*/  IMAD.WIDE.U32 R42, R18, 0xa00, R20 ;  /* 0x00000a00122a7825 */ /* 0x000fca00078e0014 */
[----:B------:R-:W5:Y:S04]  /*14d0*/  LDG.E.64.CONSTANT R44, desc[UR4][R42.64+0xc8000] ;  /* 0x0c8000042a2c7981 */ /* 0x000f68000c1e9b00 */
[----:B01234-:R-:W2:Y:S04]  /*14e0*/  LDG.E.64.CONSTANT R28, desc[UR4][R42.64+0xc8a00] ;  /* 0x0c8a00042a1c7981 */ /* 0x01fea8000c1e9b00 */
[----:B------:R-:W2:Y:S04]  /*14f0*/  LDG.E.64.CONSTANT R40, desc[UR4][R42.64+0xa00] ;  /* 0x000a00042a287981 */ /* 0x000ea8000c1e9b00 */
[----:B------:R-:W5:Y:S01]  /*1500*/  LDG.E.64.CONSTANT R42, desc[UR4][R42.64] ;  /* 0x000000042a2a7981 */ /* 0x000f62000c1e9b00 */
[----:B------:R-:W-:-:S05]  /*1510*/  IMAD.WIDE.U32 R46, R18, 0xa00, R22 ;  /* 0x00000a00122e7825 */ /* 0x000fca00078e0016 */
[----:B------:R-:W3:Y:S04]  /*1520*/  LDG.E.64.CONSTANT R48, desc[UR4][R46.64+0xa00] ;  /* 0x000a00042e307981 */ /* 0x000ee8000c1e9b00 */
[----:B------:R-:W3:Y:S01]  /*1530*/  LDG.E.64.CONSTANT R46, desc[UR4][R46.64] ;  /* 0x000000042e2e7981 */ /* 0x000ee2000c1e9b00 */
[----:B------:R-:W-:-:S05]  /*1540*/  IMAD.WIDE.U32 R50, R18, 0xa00, R24 ;  /* 0x00000a0012327825 */ /* 0x000fca00078e0018 */
[----:B------:R-:W4:Y:S04]  /*1550*/  LDG.E.64.CONSTANT R52, desc[UR4][R50.64+0xa00] ;  /* 0x000a000432347981 */ /* 0x000f28000c1e9b00 */
[----:B------:R-:W4:Y:S01]  /*1560*/  LDG.E.64.CONSTANT R50, desc[UR4][R50.64] ;  /* 0x0000000432327981 */ /* 0x000f22000c1e9b00 */
[----:B------:R-:W-:Y:S01]  /*1570*/  IMAD.MOV.U32 R32, RZ, RZ, 0x1 ;  /* 0x00000001ff207424 */ /* 0x000fe200078e00ff */
[----:B------:R-:W-:Y:S01]  /*1580*/  BSSY.RECONVERGENT B2, `(.L_x_154) ;  /* 0x000001f000027945 */ /* 0x000fe20003800200 */
[----:B--2---:R-:W-:Y:S02]  /*1590*/  DADD R40, R28, R40 ;  /* 0x000000001c287229 */ /* 0x004fe40000000028 */
[C-C-:B-----5:R-:W-:Y:S02]  /*15a0*/  DADD R28, R44.reuse, -R42.reuse ;  /* 0x000000002c1c7229 */ /* 0x160fe4000000082a */
        /* <DEDUP_REMOVED lines=28> */
.L_x_155:
[----:B------:R-:W-:Y:S05]  /*1770*/  BSYNC.RECONVERGENT B2 ;  /* 0x0000000000027941 */ /* 0x000fea0003800200 */
.L_x_154:
[----:B------:R-:W-:Y:S01]  /*1780*/  DADD R32, R32, R30 ;  /* 0x0000000020207229 */ /* 0x000fe2000000001e */
[----:B------:R-:W-:-:S06]  /*1790*/  IMAD.WIDE.U32 R28, R18, 0xa00, R26 ;  /* 0x00000a00121c7825 */ /* 0x000fcc00078e001a */
[----:B------:R0:W-:Y:S04]  /*17a0*/  STG.E.64 desc[UR4][R28.64], R32 ;  /* 0x000000201c007986 */ /* 0x0001e8000c101b04 */
.L_x_153:
[----:B------:R-:W-:Y:S05]  /*17b0*/  BSYNC.RECONVERGENT B1 ;  /* 0x0000000000017941 */ /* 0x000fea0003800200 */
.L_x_152:
        /* <DEDUP_REMOVED lines=49> */
.L_x_159:
[----:B------:R-:W-:Y:S05]  /*1ad0*/  BSYNC.RECONVERGENT B2 ;  /* 0x0000000000027941 */ /* 0x000fea0003800200 */
.L_x_158:
[----:B------:R-:W-:Y:S01]  /*1ae0*/  DADD R32, R32, R30 ;  /* 0x0000000020207229 */ /* 0x000fe2000000001e */
[----:B------:R-:W-:-:S06]  /*1af0*/  IMAD.WIDE.U32 R28, R17, 0xa00, R26 ;  /* 0x00000a00111c7825 */ /* 0x000fcc00078e001a */
[----:B------:R0:W-:Y:S04]  /*1b00*/  STG.E.64 desc[UR4][R28.64], R32 ;  /* 0x000000201c007986 */ /* 0x0001e8000c101b04 */
.L_x_157:
[----:B------:R-:W-:Y:S05]  /*1b10*/  BSYNC.RECONVERGENT B1 ;  /* 0x0000000000017941 */ /* 0x000fea0003800200 */
.L_x_156:
        /* <DEDUP_REMOVED lines=17> */
[----:B------:R-:W-:Y:S01]  /*1c30*/  MOV R32, 0x1 ;  /* 0x0000000100207802 */ /* 0x000fe20000000f00 */
        /* <DEDUP_REMOVED lines=31> */
.L_x_163:
[----:B------:R-:W-:Y:S05]  /*1e30*/  BSYNC.RECONVERGENT B2 ;  /* 0x0000000000027941 */ /* 0x000fea0003800200 */
.L_x_162:
[----:B------:R-:W-:Y:S01]  /*1e40*/  DADD R32, R32, R30 ;  /* 0x0000000020207229 */ /* 0x000fe2000000001e */
[----:B------:R-:W-:-:S06]  /*1e50*/  IMAD.WIDE.U32 R28, R16, 0xa00, R26 ;  /* 0x00000a00101c7825 */ /* 0x000fcc00078e001a */
[----:B------:R0:W-:Y:S04]  /*1e60*/  STG.E.64 desc[UR4][R28.64], R32 ;  /* 0x000000201c007986 */ /* 0x0001e8000c101b04 */
.L_x_161:
[----:B------:R-:W-:Y:S05]  /*1e70*/  BSYNC.RECONVERGENT B1 ;  /* 0x0000000000017941 */ /* 0x000fea0003800200 */
.L_x_160:
        /* <DEDUP_REMOVED lines=49> */
.L_x_167:
[----:B------:R-:W-:Y:S05]  /*2190*/  BSYNC.RECONVERGENT B2 ;  /* 0x0000000000027941 */ /* 0x000fea0003800200 */
.L_x_166:
[----:B------:R-:W-:Y:S01]  /*21a0*/  DADD R32, R32, R30 ;  /* 0x0000000020207229 */ /* 0x000fe2000000001e */
[----:B------:R-:W-:-:S06]  /*21b0*/  IMAD.WIDE.U32 R28, R14, 0xa00, R26 ;  /* 0x00000a000e1c7825 */ /* 0x000fcc00078e001a */
[----:B------:R0:W-:Y:S04]  /*21c0*/  STG.E.64 desc[UR4][R28.64], R32 ;  /* 0x000000201c007986 */ /* 0x0001e8000c101b04 */
.L_x_165:
[----:B------:R-:W-:Y:S05]  /*21d0*/  BSYNC.RECONVERGENT B1 ;  /* 0x0000000000017941 */ /* 0x000fea0003800200 */
.L_x_164:
        /* <DEDUP_REMOVED lines=49> */
.L_x_171:
[----:B------:R-:W-:Y:S05]  /*24f0*/  BSYNC.RECONVERGENT B2 ;  /* 0x0000000000027941 */ /* 0x000fea0003800200 */
.L_x_170:
[----:B------:R-:W-:Y:S01]  /*2500*/  DADD R32, R32, R30 ;  /* 0x0000000020207229 */ /* 0x000fe2000000001e */
[----:B------:R-:W-:-:S06]  /*2510*/  IMAD.WIDE.U32 R28, R12, 0xa00, R26 ;  /* 0x00000a000c1c7825 */ /* 0x000fcc00078e001a */
[----:B------:R0:W-:Y:S04]  /*2520*/  STG.E.64 desc[UR4][R28.64], R32 ;  /* 0x000000201c007986 */ /* 0x0001e8000c101b04 */
.L_x_169:
[----:B------:R-:W-:Y:S05]  /*2530*/  BSYNC.RECONVERGENT B1 ;  /* 0x0000000000017941 */ /* 0x000fea0003800200 */
.L_x_168:
        /* <DEDUP_REMOVED lines=49> */
.L_x_175:
[----:B------:R-:W-:Y:S05]  /*2850*/  BSYNC.RECONVERGENT B2 ;  /* 0x0000000000027941 */ /* 0x000fea0003800200 */
.L_x_174:
[----:B------:R-:W-:Y:S01]  /*2860*/  DADD R32, R32, R30 ;  /* 0x0000000020207229 */ /* 0x000fe2000000001e */
[----:B------:R-:W-:-:S06]  /*2870*/  IMAD.WIDE.U32 R28, R11, 0xa00, R26 ;  /* 0x00000a000b1c7825 */ /* 0x000fcc00078e001a */
[----:B------:R0:W-:Y:S04]  /*2880*/  STG.E.64 desc[UR4][R28.64], R32 ;  /* 0x000000201c007986 */ /* 0x0001e8000c101b04 */
.L_x_173:
[----:B------:R-:W-:Y:S05]  /*2890*/  BSYNC.RECONVERGENT B1 ;  /* 0x0000000000017941 */ /* 0x000fea0003800200 */
.L_x_172:
        /* <DEDUP_REMOVED lines=49> */
.L_x_179:
[----:B------:R-:W-:Y:S05]  /*2bb0*/  BSYNC.RECONVERGENT B2 ;  /* 0x0000000000027941 */ /* 0x000fea0003800200 */
.L_x_178:
[----:B------:R-:W-:Y:S01]  /*2bc0*/  DADD R32, R32, R30 ;  /* 0x0000000020207229 */ /* 0x000fe2000000001e */
[----:B------:R-:W-:-:S06]  /*2bd0*/  IMAD.WIDE.U32 R28, R8, 0xa00, R26 ;  /* 0x00000a00081c7825 */ /* 0x000fcc00078e001a */
[----:B------:R0:W-:Y:S04]  /*2be0*/  STG.E.64 desc[UR4][R28.64], R32 ;  /* 0x000000201c007986 */ /* 0x0001e8000c101b04 */
.L_x_177:
[----:B------:R-:W-:Y:S05]  /*2bf0*/  BSYNC.RECONVERGENT B1 ;  /* 0x0000000000017941 */ /* 0x000fea0003800200 */
.L_x_176:
        /* <DEDUP_REMOVED lines=49> */
.L_x_183:
[----:B------:R-:W-:Y:S05]  /*2f10*/  BSYNC.RECONVERGENT B2 ;  /* 0x0000000000027941 */ /* 0x000fea0003800200 */
.L_x_182:
[----:B------:R-:W-:Y:S01]  /*2f20*/  DADD R32, R32, R30 ;  /* 0x0000000020207229 */ /* 0x000fe2000000001e */
[----:B------:R-:W-:-:S06]  /*2f30*/  IMAD.WIDE.U32 R28, R6, 0xa00, R26 ;  /* 0x00000a00061c7825 */ /* 0x000fcc00078e001a */
[----:B------:R0:W-:Y:S04]  /*2f40*/  STG.E.64 desc[UR4][R28.64], R32 ;  /* 0x000000201c007986 */ /* 0x0001e8000c101b04 */
.L_x_181:
[----:B------:R-:W-:Y:S05]  /*2f50*/  BSYNC.RECONVERGENT B1 ;  /* 0x0000000000017941 */ /* 0x000fea0003800200 */
.L_x_180:
        /* <DEDUP_REMOVED lines=49> */
.L_x_187:
[----:B------:R-:W-:Y:S05]  /*3270*/  BSYNC.RECONVERGENT B2 ;  /* 0x0000000000027941 */ /* 0x000fea0003800200 */
.L_x_186:
[----:B------:R-:W-:Y:S01]  /*3280*/  DADD R32, R32, R30 ;  /* 0x0000000020207229 */ /* 0x000fe2000000001e */
[----:B------:R-:W-:-:S06]  /*3290*/  IMAD.WIDE.U32 R28, R5, 0xa00, R26 ;  /* 0x00000a00051c7825 */ /* 0x000fcc00078e001a */
[----:B------:R0:W-:Y:S04]  /*32a0*/  STG.E.64 desc[UR4][R28.64], R32 ;  /* 0x000000201c007986 */ /* 0x0001e8000c101b04 */
.L_x_185:
[----:B------:R-:W-:Y:S05]  /*32b0*/  BSYNC.RECONVERGENT B1 ;  /* 0x0000000000017941 */ /* 0x000fea0003800200 */
.L_x_184:
        /* <DEDUP_REMOVED lines=49> */
.L_x_191:
[----:B------:R-:W-:Y:S05]  /*35d0*/  BSYNC.RECONVERGENT B2 ;  /* 0x0000000000027941 */ /* 0x000fea0003800200 */
.L_x_190:
[----:B------:R-:W-:Y:S01]  /*35e0*/  DADD R32, R32, R30 ;  /* 0x0000000020207229 */ /* 0x000fe2000000001e */
[----:B------:R-:W-:-:S06]  /*35f0*/  IMAD.WIDE.U32 R28, R4, 0xa00, R26 ;  /* 0x00000a00041c7825 */ /* 0x000fcc00078e001a */
[----:B------:R0:W-:Y:S04]  /*3600*/  STG.E.64 desc[UR4][R28.64], R32 ;  /* 0x000000201c007986 */ /* 0x0001e8000c101b04 */
.L_x_189:
[----:B------:R-:W-:Y:S05]  /*3610*/  BSYNC.RECONVERGENT B1 ;  /* 0x0000000000017941 */ /* 0x000fea0003800200 */
.L_x_188:
[----:B------:R-:W-:Y:S01]  /*3620*/  ISETP.GT.U32.AND P0, PT, R3, R10, PT ;  /* 0x0000000a0300720c */ /* 0x000fe20003f04070 */
[----:B------:R-:W-:Y:S03]  /*3630*/  BSSY.RECONVERGENT B1, `(.L_x_192) ;  /* 0x0000034000017945 */ /* 0x000fe60003800200 */
[----:B------:R-:W-:-:S04]  /*3640*/  ISETP.GT.U32.OR P0, PT, R13, R9, P0 ;  /* 0x000000090d00720c */ /* 0x000fc80000704470 */
[----:B------:R-:W-:-:S04]  /*3650*/  ISETP.LT.U32.OR P0, PT, R3, R38, P0 ;  /* 0x000000260300720c */ /* 0x000fc80000701470 */
[----:B------:R-:W-:-:S13]  /*3660*/  ISETP.GT.U32.OR P0, PT, R15, R7, P0 ;  /* 0x000000070f00720c */ /* 0x000fda0000704470 */
[----:B------:R-:W-:Y:S05]  /*3670*/  @P0 BRA `(.L_x_193) ;  /* 0x0000000000bc0947 */ /* 0x000fea0003800000 */
[----:B------:R-:W-:-:S05]  /*3680*/  IMAD.WIDE.U32 R20, R3, 0xa00, R20 ;  /* 0x00000a0003147825 */ /* 0x000fca00078e0014 */
[----:B01234-:R-:W2:Y:S04]  /*3690*/  LDG.E.64.CONSTANT R28, desc[UR4][R20.64+0xc8000] ;  /* 0x0c800004141c7981 */ /* 0x01fea8000c1e9b00 */
[----:B------:R-:W3:Y:S04]  /*36a0*/  LDG.E.64.CONSTANT R40, desc[UR4][R20.64+0xc8a00] ;  /* 0x0c8a000414287981 */ /* 0x000ee8000c1e9b00 */
[----:B------:R-:W3:Y:S04]  /*36b0*/  LDG.E.64.CONSTANT R42, desc[UR4][R20.64+0xa00] ;  /* 0x000a0004142a7981 */ /* 0x000ee8000c1e9b00 */
[----:B------:R-:W2:Y:S01]  /*36c0*/  LDG.E.64.CONSTANT R20, desc[UR4][R20.64] ;  /* 0x0000000414147981 */ /* 0x000ea2000c1e9b00 */
[----:B------:R-:W-:-:S05]  /*36d0*/  IMAD.WIDE.U32 R22, R3, 0xa00, R22 ;  /* 0x00000a0003167825 */ /* 0x000fca00078e0016 */
[----:B------:R-:W4:Y:S04]  /*36e0*/  LDG.E.64.CONSTANT R32, desc[UR4][R22.64+0xa00] ;  /* 0x000a000416207981 */ /* 0x000f28000c1e9b00 */
[----:B------:R2:W4:Y:S01]  /*36f0*/  LDG.E.64.CONSTANT R30, desc[UR4][R22.64] ;  /* 0x00000004161e7981 */ /* 0x000522000c1e9b00 */
[----:B------:R-:W-:-:S05]  /*3700*/  IMAD.WIDE.U32 R24, R3, 0xa00, R24 ;  /* 0x00000a0003187825 */ /* 0x000fca00078e0018 */
[----:B------:R-:W5:Y:S04]  /*3710*/  LDG.E.64.CONSTANT R46, desc[UR4][R24.64+0xa00] ;  /* 0x000a0004182e7981 */ /* 0x000f68000c1e9b00 */
[----:B------:R0:W5:Y:S01]  /*3720*/  LDG.E.64.CONSTANT R44, desc[UR4][R24.64] ;  /* 0x00000004182c7981 */ /* 0x000162000c1e9b00 */
[----:B------:R-:W-:Y:S01]  /*3730*/  BSSY.RECONVERGENT B2, `(.L_x_194) ;  /* 0x0000020000027945 */ /* 0x000fe20003800200 */
[----:B---3--:R-:W-:Y:S01]  /*3740*/  DADD R42, R40, R42 ;  /* 0x00000000282a7229 */ /* 0x008fe2000000002a */
[----:B------:R-:W-:Y:S01]  /*3750*/  IMAD.MOV.U32 R40, RZ, RZ, 0x1 ;  /* 0x00000001ff287424 */ /* 0x000fe200078e00ff */
[C-C-:B--2---:R-:W-:Y:S02]  /*3760*/  DADD R22, R28.reuse, -R20.reuse ;  /* 0x000000001c167229 */ /* 0x144fe40000000814 */
[----:B------:R-:W-:-:S06]  /*3770*/  DADD R20, R28, R20 ;  /* 0x000000001c147229 */ /* 0x000fcc0000000014 */
[----:B------:R-:W-:Y:S02]  /*3780*/  DADD R22, R42, R22 ;  /* 0x000000002a167229 */ /* 0x000fe40000000016 */
[----:B----4-:R-:W-:Y:S02]  /*3790*/  DADD R30, R32, R30 ;  /* 0x00000000201e7229 */ /* 0x010fe4000000001e */
[----:B------:R-:W-:Y:S02]  /*37a0*/  DADD R20, R20, -R42 ;  /* 0x0000000014147229 */ /* 0x000fe4000000082a */
[----:B------:R-:W0:Y:S04]  /*37b0*/  MUFU.RCP64H R41, R23 ;  /* 0x0000001700297308 */ /* 0x000e280000001800 */
[----:B------:R-:W-:-:S08]  /*37c0*/  DMUL R28, R30, 0.5 ;  /* 0x3fe000001e1c7828 */ /* 0x000fd00000000000 */
[----:B------:R-:W-:Y:S02]  /*37d0*/  DMUL R28, R28, R20 ;  /* 0x000000141c1c7228 */ /* 0x000fe40000000000 */
[----:B0-----:R-:W-:-:S08]  /*37e0*/  DFMA R24, -R22, R40, 1 ;  /* 0x3ff000001618742b */ /* 0x001fd00000000128 */
[----:B------:R-:W-:Y:S01]  /*37f0*/  FSETP.GEU.AND P1, PT, |R29|, 6.5827683646048100446e-37, PT ;  /* 0x036000001d00780b */ /* 0x000fe20003f2e200 */
[----:B------:R-:W-:-:S08]  /*3800*/  DFMA R24, R24, R24, R24 ;  /* 0x000000181818722b */ /* 0x000fd00000000018 */
        /* <DEDUP_REMOVED lines=18> */
.L_x_195:
[----:B------:R-:W-:Y:S05]  /*3930*/  BSYNC.RECONVERGENT B2 ;  /* 0x0000000000027941 */ /* 0x000fea0003800200 */
.L_x_194:
[----:B------:R-:W-:Y:S01]  /*3940*/  DADD R20, R20, R24 ;  /* 0x0000000014147229 */ /* 0x000fe20000000018 */
[----:B------:R-:W-:-:S06]  /*3950*/  IMAD.WIDE.U32 R22, R3, 0xa00, R26 ;  /* 0x00000a0003167825 */ /* 0x000fcc00078e001a */
[----:B------:R0:W-:Y:S04]  /*3960*/  STG.E.64 desc[UR4][R22.64], R20 ;  /* 0x0000001416007986 */ /* 0x0001e8000c101b04 */
.L_x_193:
[----:B------:R-:W-:Y:S05]  /*3970*/  BSYNC.RECONVERGENT B1 ;  /* 0x0000000000017941 */ /* 0x000fea0003800200 */
.L_x_192:
[----:B------:R-:W5:Y:S01]  /*3980*/  LDC R31, c[0x0][0x368] ;  /* 0x0000da00ff1f7b82 */ /* 0x000f620000000800 */
[----:B------:R-:W-:Y:S07]  /*3990*/  BSSY.RECONVERGENT B1, `(.L_x_196) ;  /* 0x0000046000017945 */ /* 0x000fee0003800200 */
[----:B------:R-:W1:Y:S08]  /*39a0*/  S2UR UR6, SR_CTAID.Z ;  /* 0x00000000000679c3 */ /* 0x000e700000002700 */
[----:B------:R-:W2:Y:S08]  /*39b0*/  LDC.64 R24, c[0x0][0x388] ;  /* 0x0000e200ff187b82 */ /* 0x000eb00000000a00 */
[----:B0-----:R-:W0:Y:S01]  /*39c0*/  LDC.64 R22, c[0x0][0x390] ;  /* 0x0000e400ff167b82 */ /* 0x001e220000000a00 */
[----:B-----5:R-:W-:Y:S01]  /*39d0*/  IADD3 R0, PT, PT, R13, R31, RZ ;  /* 0x0000001f0d007210 */ /* 0x020fe20007ffe0ff */
[----:B------:R-:W-:-:S03]  /*39e0*/  IMAD.WIDE R26, R31, 0xc8000, R26 ;  /* 0x000c80001f1a7825 */ /* 0x000fc600078e021a */
[----:B------:R-:W-:-:S03]  /*39f0*/  ISETP.GT.U32.AND P0, PT, R0, R9, PT ;  /* 0x000000090000720c */ /* 0x000fc60003f04070 */
[----:B------:R-:W5:Y:S01]  /*3a00*/  LDC.64 R20, c[0x0][0x398] ;  /* 0x0000e600ff147b82 */ /* 0x000f620000000a00 */
[----:B-1----:R-:W-:-:S04]  /*3a10*/  IMAD R2, R31, UR6, RZ ;  /* 0x000000061f027c24 */ /* 0x002fc8000f8e02ff */
[----:B------:R-:W-:Y:S02]  /*3a20*/  IMAD.SHL.U32 R9, R2, 0x2, RZ ;  /* 0x0000000202097824 */ /* 0x000fe400078e00ff */
[----:B--2---:R-:W-:-:S03]  /*3a30*/  IMAD.WIDE.U32 R24, R13, 0xc8000, R24 ;  /* 0x000c80000d187825 */ /* 0x004fc600078e0018 */
[----:B------:R-:W-:-:S04]  /*3a40*/  ISETP.LT.U32.OR P0, PT, R0, R9, P0 ;  /* 0x000000090000720c */ /* 0x000fc80000701470 */
[----:B------:R-:W-:Y:S01]  /*3a50*/  ISETP.GT.U32.OR P1, PT, R37, R10, P0 ;  /* 0x0000000a2500720c */ /* 0x000fe20000724470 */
[----:B------:R-:W-:-:S03]  /*3a60*/  IMAD.WIDE R24, R31, 0xc8000, R24 ;  /* 0x000c80001f187825 */ /* 0x000fc600078e0218 */
[----:B------:R-:W-:Y:S01]  /*3a70*/  ISETP.GT.U32.OR P1, PT, R15, R7, P1 ;  /* 0x000000070f00720c */ /* 0x000fe20000f24470 */
[----:B0-----:R-:W-:-:S04]  /*3a80*/  IMAD.WIDE.U32 R22, R13, 0xc8000, R22 ;  /* 0x000c80000d167825 */ /* 0x001fc800078e0016 */
[----:B---34-:R-:W-:-:S04]  /*3a90*/  IMAD.WIDE.U32 R32, R15, 0x8, R24 ;  /* 0x000000080f207825 */ /* 0x018fc800078e0018 */
[----:B-----5:R-:W-:-:S04]  /*3aa0*/  IMAD.WIDE.U32 R28, R13, 0xc8000, R20 ;  /* 0x000c80000d1c7825 */ /* 0x020fc800078e0014 */
[----:B------:R-:W-:-:S04]  /*3ab0*/  IMAD.WIDE R20, R31, 0xc8000, R22 ;  /* 0x000c80001f147825 */ /* 0x000fc800078e0216 */
[----:B------:R-:W-:-:S04]  /*3ac0*/  IMAD.WIDE R22, R31, 0xc8000, R28 ;  /* 0x000c80001f167825 */ /* 0x000fc800078e021c */
[----:B------:R-:W-:-:S04]  /*3ad0*/  IMAD.WIDE.U32 R24, R15, 0x8, R20 ;  /* 0x000000080f187825 */ /* 0x000fc800078e0014 */
[----:B------:R-:W-:Y:S01]  /*3ae0*/  IMAD.WIDE.U32 R22, R15, 0x8, R22 ;  /* 0x000000080f167825 */ /* 0x000fe200078e0016 */
[----:B------:R-:W-:Y:S06]  /*3af0*/  @P1 BRA `(.L_x_197) ;  /* 0x0000000000bc1947 */ /* 0x000fec0003800000 */
        /* <DEDUP_REMOVED lines=43> */
.L_x_199:
[----:B------:R-:W-:Y:S05]  /*3db0*/  BSYNC.RECONVERGENT B2 ;  /* 0x0000000000027941 */ /* 0x000fea0003800200 */
.L_x_198:
[----:B------:R-:W-:Y:S01]  /*3dc0*/  DADD R20, R20, R30 ;  /* 0x0000000014147229 */ /* 0x000fe2000000001e */
[----:B------:R-:W-:-:S06]  /*3dd0*/  IMAD.WIDE.U32 R28, R37, 0xa00, R26 ;  /* 0x00000a00251c7825 */ /* 0x000fcc00078e001a */
[----:B------:R0:W-:Y:S04]  /*3de0*/  STG.E.64 desc[UR4][R28.64], R20 ;  /* 0x000000141c007986 */ /* 0x0001e8000c101b04 */
.L_x_197:
[----:B------:R-:W-:Y:S05]  /*3df0*/  BSYNC.RECONVERGENT B1 ;  /* 0x0000000000017941 */ /* 0x000fea0003800200 */
.L_x_196:
[C---:B------:R-:W-:Y:S01]  /*3e00*/  ISETP.LT.U32.OR P1, PT, R36.reuse, R38, P0 ;  /* 0x000000262400720c */ /* 0x040fe20000721470 */
[----:B------:R-:W-:Y:S03]  /*3e10*/  BSSY.RECONVERGENT B1, `(.L_x_200) ;  /* 0x0000033000017945 */ /* 0x000fe60003800200 */
[----:B------:R-:W-:-:S04]  /*3e20*/  ISETP.GT.U32.OR P1, PT, R36, R10, P1 ;  /* 0x0000000a2400720c */ /* 0x000fc80000f24470 */
        /* <DEDUP_REMOVED lines=13> */
[----:B------:R-:W-:Y:S01]  /*3f00*/  BSSY.RECONVERGENT B2, `(.L_x_202) ;  /* 0x0000020000027945 */ /* 0x000fe20003800200 */
[----:B---3--:R-:W-:Y:S01]  /*3f10*/  DADD R40, R20, R40 ;  /* 0x0000000014287229 */ /* 0x008fe20000000028 */
[----:B------:R-:W-:Y:S01]  /*3f20*/  MOV R20, 0x1 ;  /* 0x0000000100147802 */ /* 0x000fe20000000f00 */
        /* <DEDUP_REMOVED lines=29> */
.L_x_203:
[----:B------:R-:W-:Y:S05]  /*4100*/  BSYNC.RECONVERGENT B2 ;  /* 0x0000000000027941 */ /* 0x000fea0003800200 */
.L_x_202:
[----:B------:R-:W-:Y:S01]  /*4110*/  DADD R20, R20, R30 ;  /* 0x0000000014147229 */ /* 0x000fe2000000001e */
[----:B------:R-:W-:-:S06]  /*4120*/  IMAD.WIDE.U32 R36, R36, 0xa00, R26 ;  /* 0x00000a0024247825 */ /* 0x000fcc00078e001a */
[----:B------:R1:W-:Y:S04]  /*4130*/  STG.E.64 desc[UR4][R36.64], R20 ;  /* 0x0000001424007986 */ /* 0x0003e8000c101b04 */
.L_x_201:
[----:B------:R-:W-:Y:S05]  /*4140*/  BSYNC.RECONVERGENT B1 ;  /* 0x0000000000017941 */ /* 0x000fea0003800200 */
.L_x_200:
[C---:B------:R-:W-:Y:S01]  /*4150*/  ISETP.LT.U32.OR P1, PT, R35.reuse, R38, P0 ;  /* 0x000000262300720c */ /* 0x040fe20000721470 */
[----:B------:R-:W-:Y:S03]  /*4160*/  BSSY.RECONVERGENT B1, `(.L_x_204) ;  /* 0x0000033000017945 */ /* 0x000fe60003800200 */
[----:B------:R-:W-:-:S04]  /*4170*/  ISETP.GT.U32.OR P1, PT, R35, R10, P1 ;  /* 0x0000000a2300720c */ /* 0x000fc80000f24470 */
[----:B------:R-:W-:-:S13]  /*4180*/  ISETP.GT.U32.OR P1, PT, R15, R7, P1 ;  /* 0x000000070f00720c */ /* 0x000fda0000f24470 */
[----:B------:R-:W-:Y:S05]  /*4190*/  @P1 BRA `(.L_x_205) ;  /* 0x0000000000bc1947 */ /* 0x000fea0003800000 */
[----:B-1----:R-:W-:-:S05]  /*41a0*/  IMAD.WIDE.U32 R36, R35, 0xa00, R22 ;  /* 0x00000a0023247825 */ /* 0x002fca00078e0016 */
[----:B0-----:R-:W2:Y:S04]  /*41b0*/  LDG.E.64.CONSTANT R28, desc[UR4][R36.64+0xc8a00] ;  /* 0x0c8a0004241c7981 */ /* 0x001ea8000c1e9b00 */
[----:B------:R-:W2:Y:S04]  /*41c0*/  LDG.E.64.CONSTANT R20, desc[UR4][R36.64+0xa00] ;  /* 0x000a000424147981 */ /* 0x000ea8000c1e9b00 */
[----:B------:R-:W3:Y:S04]  /*41d0*/  LDG.E.64.CONSTANT R42, desc[UR4][R36.64+0xc8000] ;  /* 0x0c800004242a7981 */ /* 0x000ee8000c1e9b00 */
        /* <DEDUP_REMOVED lines=39> */
.L_x_207:
[----:B------:R-:W-:Y:S05]  /*4450*/  BSYNC.RECONVERGENT B2 ;  /* 0x0000000000027941 */ /* 0x000fea0003800200 */
.L_x_206:
[----:B------:R-:W-:Y:S01]  /*4460*/  DADD R20, R20, R30 ;  /* 0x0000000014147229 */ /* 0x000fe2000000001e */
[----:B------:R-:W-:-:S06]  /*4470*/  IMAD.WIDE.U32 R28, R35, 0xa00, R26 ;  /* 0x00000a00231c7825 */ /* 0x000fcc00078e001a */
[----:B------:R2:W-:Y:S04]  /*4480*/  STG.E.64 desc[UR4][R28.64], R20 ;  /* 0x000000141c007986 */ /* 0x0005e8000c101b04 */
.L_x_205:
[----:B------:R-:W-:Y:S05]  /*4490*/  BSYNC.RECONVERGENT B1 ;  /* 0x0000000000017941 */ /* 0x000fea0003800200 */
.L_x_204:
[C---:B------:R-:W-:Y:S01]  /*44a0*/  ISETP.LT.U32.OR P1, PT, R34.reuse, R38, P0 ;  /* 0x000000262200720c */ /* 0x040fe20000721470 */
[----:B------:R-:W-:Y:S03]  /*44b0*/  BSSY.RECONVERGENT B1, `(.L_x_208) ;  /* 0x0000033000017945 */ /* 0x000fe60003800200 */
[----:B------:R-:W-:-:S04]  /*44c0*/  ISETP.GT.U32.OR P1, PT, R34, R10, P1 ;  /* 0x0000000a2200720c */ /* 0x000fc80000f24470 */
[----:B------:R-:W-:-:S13]  /*44d0*/  ISETP.GT.U32.OR P1, PT, R15, R7, P1 ;  /* 0x000000070f00720c */ /* 0x000fda0000f24470 */
[----:B------:R-:W-:Y:S05]  /*44e0*/  @P1 BRA `(.L_x_209) ;  /* 0x0000000000bc1947 */ /* 0x000fea0003800000 */
[----:B------:R-:W-:-:S05]  /*44f0*/  IMAD.WIDE.U32 R40, R34, 0xa00, R22 ;  /* 0x00000a0022287825 */ /* 0x000fca00078e0016 */
[----:B0-2---:R-:W2:Y:S04]  /*4500*/  LDG.E.64.CONSTANT R28, desc[UR4][R40.64+0xc8a00] ;  /* 0x0c8a0004281c7981 */ /* 0x005ea8000c1e9b00 */
[----:B------:R-:W2:Y:S04]  /*4510*/  LDG.E.64.CONSTANT R30, desc[UR4][R40.64+0xa00] ;  /* 0x000a0004281e7981 */ /* 0x000ea8000c1e9b00 */
[----:B------:R-:W3:Y:S04]  /*4520*/  LDG.E.64.CONSTANT R42, desc[UR4][R40.64+0xc8000] ;  /* 0x0c800004282a7981 */ /* 0x000ee8000c1e9b00 */
[----:B-1----:R-:W3:Y:S01]  /*4530*/  LDG.E.64.CONSTANT R20, desc[UR4][R40.64] ;  /* 0x0000000428147981 */ /* 0x002ee2000c1e9b00 */
        /* <DEDUP_REMOVED lines=38> */
.L_x_211:
[----:B------:R-:W-:Y:S05]  /*47a0*/  BSYNC.RECONVERGENT B2 ;  /* 0x0000000000027941 */ /* 0x000fea0003800200 */
.L_x_210:
[----:B------:R-:W-:Y:S01]  /*47b0*/  DADD R20, R20, R36 ;  /* 0x0000000014147229 */ /* 0x000fe20000000024 */
[----:B------:R-:W-:-:S06]  /*47c0*/  IMAD.WIDE.U32 R34, R34, 0xa00, R26 ;  /* 0x00000a0022227825 */ /* 0x000fcc00078e001a */
[----:B------:R3:W-:Y:S04]  /*47d0*/  STG.E.64 desc[UR4][R34.64], R20 ;  /* 0x0000001422007986 */ /* 0x0007e8000c101b04 */
.L_x_209:
[----:B------:R-:W-:Y:S05]  /*47e0*/  BSYNC.RECONVERGENT B1 ;  /* 0x0000000000017941 */ /* 0x000fea0003800200 */
.L_x_208:
[C---:B------:R-:W-:Y:S01]  /*47f0*/  ISETP.LT.U32.OR P1, PT, R19.reuse, R38, P0 ;  /* 0x000000261300720c */ /* 0x040fe20000721470 */
[----:B------:R-:W-:Y:S03]  /*4800*/  BSSY.RECONVERGENT B1, `(.L_x_212) ;  /* 0x0000033000017945 */ /* 0x000fe60003800200 */
[----:B------:R-:W-:-:S04]  /*4810*/  ISETP.GT.U32.OR P1, PT, R19, R10, P1 ;  /* 0x0000000a1300720c */ /* 0x000fc80000f24470 */
[----:B------:R-:W-:-:S13]  /*4820*/  ISETP.GT.U32.OR P1, PT, R15, R7, P1 ;  /* 0x000000070f00720c */ /* 0x000fda0000f24470 */
[----:B------:R-:W-:Y:S05]  /*4830*/  @P1 BRA `(.L_x_213) ;  /* 0x0000000000bc1947 */ /* 0x000fea0003800000 */
[----:B------:R-:W-:-:S05]  /*4840*/  IMAD.WIDE.U32 R40, R19, 0xa00, R22 ;  /* 0x00000a0013287825 */ /* 0x000fca00078e0016 */
[----:B0-2---:R-:W2:Y:S04]  /*4850*/  LDG.E.64.CONSTANT R28, desc[UR4][R40.64+0xc8a00] ;  /* 0x0c8a0004281c7981 */ /* 0x005ea8000c1e9b00 */
[----:B---3--:R-:W2:Y:S04]  /*4860*/  LDG.E.64.CONSTANT R34, desc[UR4][R40.64+0xa00] ;  /* 0x000a000428227981 */ /* 0x008ea8000c1e9b00 */
[----:B-1----:R-:W3:Y:S04]  /*4870*/  LDG.E.64.CONSTANT R20, desc[UR4][R40.64+0xc8000] ;  /* 0x0c80000428147981 */ /* 0x002ee8000c1e9b00 */
[----:B------:R-:W3:Y:S01]  /*4880*/  LDG.E.64.CONSTANT R30, desc[UR4][R40.64] ;  /* 0x00000004281e7981 */ /* 0x000ee2000c1e9b00 */
        /* <DEDUP_REMOVED lines=38> */
.L_x_215:
[----:B------:R-:W-:Y:S05]  /*4af0*/  BSYNC.RECONVERGENT B2 ;  /* 0x0000000000027941 */ /* 0x000fea0003800200 */
.L_x_214:
[----:B------:R-:W-:Y:S01]  /*4b00*/  DADD R20, R20, R30 ;  /* 0x0000000014147229 */ /* 0x000fe2000000001e */
[----:B------:R-:W-:-:S06]  /*4b10*/  IMAD.WIDE.U32 R28, R19, 0xa00, R26 ;  /* 0x00000a00131c7825 */ /* 0x000fcc00078e001a */
[----:B------:R4:W-:Y:S04]  /*4b20*/  STG.E.64 desc[UR4][R28.64], R20 ;  /* 0x000000141c007986 */ /* 0x0009e8000c101b04 */
.L_x_213:
[----:B------:R-:W-:Y:S05]  /*4b30*/  BSYNC.RECONVERGENT B1 ;  /* 0x0000000000017941 */ /* 0x000fea0003800200 */
.L_x_212:
[C---:B------:R-:W-:Y:S01]  /*4b40*/  ISETP.LT.U32.OR P1, PT, R18.reuse, R38, P0 ;  /* 0x000000261200720c */ /* 0x040fe20000721470 */
[----:B------:R-:W-:Y:S03]  /*4b50*/  BSSY.RECONVERGENT B1, `(.L_x_216) ;  /* 0x0000033000017945 */ /* 0x000fe60003800200 */
[----:B------:R-:W-:-:S04]  /*4b60*/  ISETP.GT.U32.OR P1, PT, R18, R10, P1 ;  /* 0x0000000a1200720c */ /* 0x000fc80000f24470 */
[----:B------:R-:W-:-:S13]  /*4b70*/  ISETP.GT.U32.OR P1, PT, R15, R7, P1 ;  /* 0x000000070f00720c */ /* 0x000fda0000f24470 */
[----:B------:R-:W-:Y:S05]  /*4b80*/  @P1 BRA `(.L_x_217) ;  /* 0x0000000000bc1947 */ /* 0x000fea0003800000 */
[----:B------:R-:W-:-:S05]  /*4b90*/  IMAD.WIDE.U32 R42, R18, 0xa00, R22 ;  /* 0x00000a00122a7825 */ /* 0x000fca00078e0016 */
[----:B0-2-4-:R-:W2:Y:S04]  /*4ba0*/  LDG.E.64.CONSTANT R28, desc[UR4][R42.64+0xc8a00] ;  /* 0x0c8a00042a1c7981 */ /* 0x015ea8000c1e9b00 */
[----:B-1----:R-:W2:Y:S04]  /*4bb0*/  LDG.E.64.CONSTANT R36, desc[UR4][R42.64+0xa00] ;  /* 0x000a00042a247981 */ /* 0x002ea8000c1e9b00 */
[----:B---3--:R-:W3:Y:S04]  /*4bc0*/  LDG.E.64.CONSTANT R20, desc[UR4][R42.64+0xc8000] ;  /* 0x0c8000042a147981 */ /* 0x008ee8000c1e9b00 */
        /* <DEDUP_REMOVED lines=39> */
.L_x_219:
[----:B------:R-:W-:Y:S05]  /*4e40*/  BSYNC.RECONVERGENT B2 ;  /* 0x0000000000027941 */ /* 0x000fea0003800200 */
.L_x_218:
[----:B------:R-:W-:Y:S01]  /*4e50*/  DADD R20, R20, R30 ;  /* 0x0000000014147229 */ /* 0x000fe2000000001e */
[----:B------:R-:W-:-:S06]  /*4e60*/  IMAD.WIDE.U32 R18, R18, 0xa00, R26 ;  /* 0x00000a0012127825 */ /* 0x000fcc00078e001a */
[----:B------:R0:W-:Y:S04]  /*4e70*/  STG.E.64 desc[UR4][R18.64], R20 ;  /* 0x0000001412007986 */ /* 0x0001e8000c101b04 */
.L_x_217:
[----:B------:R-:W-:Y:S05]  /*4e80*/  BSYNC.RECONVERGENT B1 ;  /* 0x0000000000017941 */ /* 0x000fea0003800200 */
.L_x_216:
[C---:B------:R-:W-:Y:S01]  /*4e90*/  ISETP.LT.U32.OR P1, PT, R17.reuse, R38, P0 ;  /* 0x000000261100720c */ /* 0x040fe20000721470 */
[----:B------:R-:W-:Y:S03]  /*4ea0*/  BSSY.RECONVERGENT B1, `(.L_x_220) ;  /* 0x0000033000017945 */ /* 0x000fe60003800200 */
[----:B------:R-:W-:-:S04]  /*4eb0*/  ISETP.GT.U32.OR P1, PT, R17, R10, P1 ;  /* 0x0000000a1100720c */ /* 0x000fc80000f24470 */
[----:B------:R-:W-:-:S13]  /*4ec0*/  ISETP.GT.U32.OR P1, PT, R15, R7, P1 ;  /* 0x000000070f00720c */ /* 0x000fda0000f24470 */
[----:B------:R-:W-:Y:S05]  /*4ed0*/  @P1 BRA `(.L_x_221) ;  /* 0x0000000000bc1947 */ /* 0x000fea0003800000 */
[----:B------:R-:W-:-:S05]  /*4ee0*/  IMAD.WIDE.U32 R42, R17, 0xa00, R22 ;  /* 0x00000a00112a7825 */ /* 0x000fca00078e0016 */
[----:B01234-:R-:W2:Y:S04]  /*4ef0*/  LDG.E.64.CONSTANT R20, desc[UR4][R42.64+0xc8a00] ;  /* 0x0c8a00042a147981 */ /* 0x01fea8000c1e9b00 */
        /* <DEDUP_REMOVED lines=41> */
.L_x_223:
[----:B------:R-:W-:Y:S05]  /*5190*/  BSYNC.RECONVERGENT B2 ;  /* 0x0000000000027941 */ /* 0x000fea0003800200 */
.L_x_222:
[----:B------:R-:W-:Y:S01]  /*51a0*/  DADD R18, R18, R28 ;  /* 0x0000000012127229 */ /* 0x000fe2000000001c */
[----:B------:R-:W-:-:S06]  /*51b0*/  IMAD.WIDE.U32 R20, R17, 0xa00, R26 ;  /* 0x00000a0011147825 */ /* 0x000fcc00078e001a */
[----:B------:R0:W-:Y:S04]  /*51c0*/  STG.E.64 desc[UR4][R20.64], R18 ;  /* 0x0000001214007986 */ /* 0x0001e8000c101b04 */
.L_x_221:
[----:B------:R-:W-:Y:S05]  /*51d0*/  BSYNC.RECONVERGENT B1 ;  /* 0x0000000000017941 */ /* 0x000fea0003800200 */
.L_x_220:
        /* <DEDUP_REMOVED lines=48> */
.L_x_227:
[----:B------:R-:W-:Y:S05]  /*54e0*/  BSYNC.RECONVERGENT B2 ;  /* 0x0000000000027941 */ /* 0x000fea0003800200 */
.L_x_226:
[----:B------:R-:W-:Y:S01]  /*54f0*/  DADD R18, R18, R28 ;  /* 0x0000000012127229 */ /* 0x000fe2000000001c */
[----:B------:R-:W-:-:S06]  /*5500*/  IMAD.WIDE.U32 R16, R16, 0xa00, R26 ;  /* 0x00000a0010107825 */ /* 0x000fcc00078e001a */
[----:B------:R0:W-:Y:S04]  /*5510*/  STG.E.64 desc[UR4][R16.64], R18 ;  /* 0x0000001210007986 */ /* 0x0001e8000c101b04 */
.L_x_225:
[----:B------:R-:W-:Y:S05]  /*5520*/  BSYNC.RECONVERGENT B1 ;  /* 0x0000000000017941 */ /* 0x000fea0003800200 */
.L_x_224:
[C---:B------:R-:W-:Y:S01]  /*5530*/  ISETP.LT.U32.OR P1, PT, R14.reuse, R38, P0 ;  /* 0x000000260e00720c */ /* 0x040fe20000721470 */
[----:B------:R-:W-:Y:S03]  /*5540*/  BSSY.RECONVERGENT B1, `(.L_x_228) ;  /* 0x0000033000017945 */ /* 0x000fe60003800200 */
[----:B------:R-:W-:-:S04]  /*5550*/  ISETP.GT.U32.OR P1, PT, R14, R10, P1 ;  /* 0x0000000a0e00720c */ /* 0x000fc80000f24470 */
[----:B------:R-:W-:-:S13]  /*5560*/  ISETP.GT.U32.OR P1, PT, R15, R7, P1 ;  /* 0x000000070f00720c */ /* 0x000fda0000f24470 */
[----:B------:R-:W-:Y:S05]  /*5570*/  @P1 BRA `(.L_x_229) ;  /* 0x0000000000bc1947 */ /* 0x000fea0003800000 */
[----:B------:R-:W-:-:S05]  /*5580*/  IMAD.WIDE.U32 R40, R14, 0xa00, R22 ;  /* 0x00000a000e287825 */ /* 0x000fca00078e0016 */
[----:B------:R-:W5:Y:S04]  /*5590*/  LDG.E.64.CONSTANT R30, desc[UR4][R40.64+0xc8a00] ;  /* 0x0c8a0004281e7981 */ /* 0x000f68000c1e9b00 */
[----:B01234-:R-:W5:Y:S04]  /*55a0*/  LDG.E.64.CONSTANT R20, desc[UR4][R40.64+0xa00] ;  /* 0x000a000428147981 */ /* 0x01ff68000c1e9b00 */
[----:B------:R-:W2:Y:S04]  /*55b0*/  LDG.E.64.CONSTANT R42, desc[UR4][R40.64+0xc8000] ;  /* 0x0c800004282a7981 */ /* 0x000ea8000c1e9b00 */
[----:B------:R-:W2:Y:S01]  /*55c0*/  LDG.E.64.CONSTANT R44, desc[UR4][R40.64] ;  /* 0x00000004282c7981 */ /* 0x000ea2000c1e9b00 */
        /* <DEDUP_REMOVED lines=38> */
.L_x_231:
[----:B------:R-:W-:Y:S05]  /*5830*/  BSYNC.RECONVERGENT B2 ;  /* 0x0000000000027941 */ /* 0x000fea0003800200 */
.L_x_230:
[----:B------:R-:W-:Y:S01]  /*5840*/  DADD R16, R16, R18 ;  /* 0x0000000010107229 */ /* 0x000fe20000000012 */
[----:B------:R-:W-:-:S06]  /*5850*/  IMAD.WIDE.U32 R18, R14, 0xa00, R26 ;  /* 0x00000a000e127825 */ /* 0x000fcc00078e001a */
[----:B------:R0:W-:Y:S04]  /*5860*/  STG.E.64 desc[UR4][R18.64], R16 ;  /* 0x0000001012007986 */ /* 0x0001e8000c101b04 */
.L_x_229:
[----:B------:R-:W-:Y:S05]  /*5870*/  BSYNC.RECONVERGENT B1 ;  /* 0x0000000000017941 */ /* 0x000fea0003800200 */
.L_x_228:
[C---:B------:R-:W-:Y:S01]  /*5880*/  ISETP.LT.U32.OR P1, PT, R12.reuse, R38, P0 ;  /* 0x000000260c00720c */ /* 0x040fe20000721470 */
[----:B------:R-:W-:Y:S03]  /*5890*/  BSSY.RECONVERGENT B1, `(.L_x_232) ;  /* 0x0000033000017945 */ /* 0x000fe60003800200 */
[----:B------:R-:W-:-:S04]  /*58a0*/  ISETP.GT.U32.OR P1, PT, R12, R10, P1 ;  /* 0x0000000a0c00720c */ /* 0x000fc80000f24470 */
[----:B------:R-:W-:-:S13]  /*58b0*/  ISETP.GT.U32.OR P1, PT, R15, R7, P1 ;  /* 0x000000070f00720c */ /* 0x000fda0000f24470 */
[----:B------:R-:W-:Y:S05]  /*58c0*/  @P1 BRA `(.L_x_233) ;  /* 0x0000000000bc1947 */ /* 0x000fea0003800000 */
[----:B------:R-:W-:-:S05]  /*58d0*/  IMAD.WIDE.U32 R48, R12, 0xa00, R22 ;  /* 0x00000a000c307825 */ /* 0x000fca00078e0016 */
[----:B-1----:R-:W5:Y:S04]  /*58e0*/  LDG.E.64.CONSTANT R36, desc[UR4][R48.64+0xc8a00] ;  /* 0x0c8a000430247981 */ /* 0x002f68000c1e9b00 */
[----:B0-234-:R-:W5:Y:S04]  /*58f0*/  LDG.E.64.CONSTANT R20, desc[UR4][R48.64+0xa00] ;  /* 0x000a000430147981 */ /* 0x01df68000c1e9b00 */
        /* <DEDUP_REMOVED lines=37> */
[----:B------:R-:W-:Y:S05]  /*5b50*/  CALL.REL.NOINC `($__internal_1_$__cuda_sm20_div_rn_f64_full) ;  /* 0x0000001400107944 */ /* 0x000fea0003c00000 */
[----:B------:R-:W-:Y:S01]  /*5b60*/  IMAD.MOV.U32 R18, RZ, RZ, R2 ;  /* 0x000000ffff127224 */ /* 0x000fe200078e0002 */
[----:B------:R-:W-:-:S07]  /*5b70*/  MOV R19, R0 ;  /* 0x0000000000137202 */ /* 0x000fce0000000f00 */
.L_x_235:
[----:B------:R-:W-:Y:S05]  /*5b80*/  BSYNC.RECONVERGENT B2 ;  /* 0x0000000000027941 */ /* 0x000fea0003800200 */
.L_x_234:
[----:B------:R-:W-:Y:S01]  /*5b90*/  DADD R16, R16, R18 ;  /* 0x0000000010107229 */ /* 0x000fe20000000012 */
[----:B------:R-:W-:-:S06]  /*5ba0*/  IMAD.WIDE.U32 R12, R12, 0xa00, R26 ;  /* 0x00000a000c0c7825 */ /* 0x000fcc00078e001a */
[----:B------:R0:W-:Y:S04]  /*5bb0*/  STG.E.64 desc[UR4][R12.64], R16 ;  /* 0x000000100c007986 */ /* 0x0001e8000c101b04 */
.L_x_233:
[----:B------:R-:W-:Y:S05]  /*5bc0*/  BSYNC.RECONVERGENT B1 ;  /* 0x0000000000017941 */ /* 0x000fea0003800200 */
.L_x_232:
[C---:B------:R-:W-:Y:S01]  /*5bd0*/  ISETP.LT.U32.OR P1, PT, R11.reuse, R38, P0 ;  /* 0x000000260b00720c */ /* 0x040fe20000721470 */
[----:B------:R-:W-:Y:S03]  /*5be0*/  BSSY.RECONVERGENT B1, `(.L_x_236) ;  /* 0x0000033000017945 */ /* 0x000fe60003800200 */
[----:B------:R-:W-:-:S04]  /*5bf0*/  ISETP.GT.U32.OR P1, PT, R11, R10, P1 ;  /* 0x0000000a0b00720c */ /* 0x000fc80000f24470 */
[----:B------:R-:W-:-:S13]  /*5c00*/  ISETP.GT.U32.OR P1, PT, R15, R7, P1 ;  /* 0x000000070f00720c */ /* 0x000fda0000f24470 */
[----:B------:R-:W-:Y:S05]  /*5c10*/  @P1 BRA `(.L_x_237) ;  /* 0x0000000000bc1947 */ /* 0x000fea0003800000 */
[----:B------:R-:W-:-:S05]  /*5c20*/  IMAD.WIDE.U32 R44, R11, 0xa00, R22 ;  /* 0x00000a000b2c7825 */ /* 0x000fca00078e0016 */
[----:B-1----:R-:W5:Y:S04]  /*5c30*/  LDG.E.64.CONSTANT R36, desc[UR4][R44.64+0xc8a00] ;  /* 0x0c8a00042c247981 */ /* 0x002f68000c1e9b00 */
[----:B0-----:R-:W5:Y:S04]  /*5c40*/  LDG.E.64.CONSTANT R18, desc[UR4][R44.64+0xa00] ;  /* 0x000a00042c127981 */ /* 0x001f68000c1e9b00 */
[----:B------:R-:W5:Y:S04]  /*5c50*/  LDG.E.64.CONSTANT R16, desc[UR4][R44.64+0xc8000] ;  /* 0x0c8000042c107981 */ /* 0x000f68000c1e9b00 */
[----:B---3--:R-:W3:Y:S01]  /*5c60*/  LDG.E.64.CONSTANT R34, desc[UR4][R44.64] ;  /* 0x000000042c227981 */ /* 0x008ee2000c1e9b00 */
[----:B------:R-:W-:-:S05]  /*5c70*/  IMAD.WIDE.U32 R42, R11, 0xa00, R24 ;  /* 0x00000a000b2a7825 */ /* 0x000fca00078e0018 */
[----:B--2-4-:R-:W2:Y:S04]  /*5c80*/  LDG.E.64.CONSTANT R28, desc[UR4][R42.64+0xa00] ;  /* 0x000a00042a1c7981 */ /* 0x014ea8000c1e9b00 */
[----:B------:R-:W2:Y:S01]  /*5c90*/  LDG.E.64.CONSTANT R30, desc[UR4][R42.64] ;  /* 0x000000042a1e7981 */ /* 0x000ea2000c1e9b00 */
[----:B------:R-:W-:-:S05]  /*5ca0*/  IMAD.WIDE.U32 R40, R11, 0xa00, R32 ;  /* 0x00000a000b287825 */ /* 0x000fca00078e0020 */
[----:B------:R-:W4:Y:S04]  /*5cb0*/  LDG.E.64.CONSTANT R12, desc[UR4][R40.64+0xa00] ;  /* 0x000a0004280c7981 */ /* 0x000f28000c1e9b00 */
[----:B------:R-:W4:Y:S01]  /*5cc0*/  LDG.E.64.CONSTANT R20, desc[UR4][R40.64] ;  /* 0x0000000428147981 */ /* 0x000f22000c1e9b00 */
[----:B------:R-:W-:Y:S01]  /*5cd0*/  IMAD.MOV.U32 R46, RZ, RZ, 0x1 ;  /* 0x00000001ff2e7424 */ /* 0x000fe200078e00ff */
        /* <DEDUP_REMOVED lines=28> */
[----:B------:R-:W-:Y:S05]  /*5ea0*/  CALL.REL.NOINC `($__internal_1_$__cuda_sm20_div_rn_f64_full) ;  /* 0x00000010003c7944 */ /* 0x000fea0003c00000 */
[----:B------:R-:W-:Y:S01]  /*5eb0*/  MOV R16, R2 ;  /* 0x0000000200107202 */ /* 0x000fe20000000f00 */
[----:B------:R-:W-:-:S07]  /*5ec0*/  IMAD.MOV.U32 R17, RZ, RZ, R0 ;  /* 0x000000ffff117224 */ /* 0x000fce00078e0000 */
.L_x_239:
[----:B------:R-:W-:Y:S05]  /*5ed0*/  BSYNC.RECONVERGENT B2 ;  /* 0x0000000000027941 */ /* 0x000fea0003800200 */
.L_x_238:
[----:B------:R-:W-:Y:S01]  /*5ee0*/  DADD R12, R12, R16 ;  /* 0x000000000c0c7229 */ /* 0x000fe20000000010 */
[----:B------:R-:W-:-:S06]  /*5ef0*/  IMAD.WIDE.U32 R16, R11, 0xa00, R26 ;  /* 0x00000a000b107825 */ /* 0x000fcc00078e001a */
[----:B------:R0:W-:Y:S04]  /*5f00*/  STG.E.64 desc[UR4][R16.64], R12 ;  /* 0x0000000c10007986 */ /* 0x0001e8000c101b04 */
.L_x_237:
[----:B------:R-:W-:Y:S05]  /*5f10*/  BSYNC.RECONVERGENT B1 ;  /* 0x0000000000017941 */ /* 0x000fea0003800200 */
.L_x_236:
        /* <DEDUP_REMOVED lines=16> */
[----:B------:R-:W-:Y:S01]  /*6020*/  MOV R46, 0x1 ;  /* 0x00000001002e7802 */ /* 0x000fe20000000f00 */
        /* <DEDUP_REMOVED lines=31> */
.L_x_243:
[----:B------:R-:W-:Y:S05]  /*6220*/  BSYNC.RECONVERGENT B2 ;  /* 0x0000000000027941 */ /* 0x000fea0003800200 */
.L_x_242:
[----:B------:R-:W-:Y:S01]  /*6230*/  DADD R12, R12, R16 ;  /* 0x000000000c0c7229 */ /* 0x000fe20000000010 */
[----:B------:R-:W-:-:S06]  /*6240*/  IMAD.WIDE.U32 R8, R8, 0xa00, R26 ;  /* 0x00000a0008087825 */ /* 0x000fcc00078e001a */
[----:B------:R0:W-:Y:S04]  /*6250*/  STG.E.64 desc[UR4][R8.64], R12 ;  /* 0x0000000c08007986 */ /* 0x0001e8000c101b04 */
.L_x_241:
[----:B------:R-:W-:Y:S05]  /*6260*/  BSYNC.RECONVERGENT B1 ;  /* 0x0000000000017941 */ /* 0x000fea0003800200 */
.L_x_240:
[C---:B------:R-:W-:Y:S01]  /*6270*/  ISETP.LT.U32.OR P1, PT, R6.reuse, R38, P0 ;  /* 0x000000260600720c */ /* 0x040fe20000721470 */
[----:B------:R-:W-:Y:S03]  /*6280*/  BSSY.RECONVERGENT B1, `(.L_x_244) ;  /* 0x0000033000017945 */ /* 0x000fe60003800200 */
[----:B------:R-:W-:-:S04]  /*6290*/  ISETP.GT.U32.OR P1, PT, R6, R10, P1 ;  /* 0x0000000a0600720c */ /* 0x000fc80000f24470 */
[----:B------:R-:W-:-:S13]  /*62a0*/  ISETP.GT.U32.OR P1, PT, R15, R7, P1 ;  /* 0x000000070f00720c */ /* 0x000fda0000f24470 */
[----:B------:R-:W-:Y:S05]  /*62b0*/  @P1 BRA `(.L_x_245) ;  /* 0x0000000000bc1947 */ /* 0x000fea0003800000 */
[----:B------:R-:W-:-:S05]  /*62c0*/  IMAD.WIDE.U32 R42, R6, 0xa00, R22 ;  /* 0x00000a00062a7825 */ /* 0x000fca00078e0016 */
[----:B---3--:R-:W3:Y:S04]  /*62d0*/  LDG.E.64.CONSTANT R34, desc[UR4][R42.64+0xc8a00] ;  /* 0x0c8a00042a227981 */ /* 0x008ee8000c1e9b00 */
[----:B0-----:R-:W3:Y:S04]  /*62e0*/  LDG.E.64.CONSTANT R16, desc[UR4][R42.64+0xa00] ;  /* 0x000a00042a107981 */ /* 0x001ee8000c1e9b00 */
[----:B-12-4-:R-:W2:Y:S04]  /*62f0*/  LDG.E.64.CONSTANT R20, desc[UR4][R42.64+0xc8000] ;  /* 0x0c8000042a147981 */ /* 0x016ea8000c1e9b00 */
        /* <DEDUP_REMOVED lines=10> */
[----:B--2---:R-:W-:-:S08]  /*63a0*/  DADD R16, R20, -R30 ;  /* 0x0000000014107229 */ /* 0x004fd0000000081e */
        /* <DEDUP_REMOVED lines=28> */
.L_x_247:
[----:B------:R-:W-:Y:S05]  /*6570*/  BSYNC.RECONVERGENT B2 ;  /* 0x0000000000027941 */ /* 0x000fea0003800200 */
.L_x_246:
[----:B------:R-:W-:Y:S01]  /*6580*/  DADD R8, R8, R12 ;  /* 0x0000000008087229 */ /* 0x000fe2000000000c */
[----:B------:R-:W-:-:S06]  /*6590*/  IMAD.WIDE.U32 R12, R6, 0xa00, R26 ;  /* 0x00000a00060c7825 */ /* 0x000fcc00078e001a */
[----:B------:R0:W-:Y:S04]  /*65a0*/  STG.E.64 desc[UR4][R12.64], R8 ;  /* 0x000000080c007986 */ /* 0x0001e8000c101b04 */
.L_x_245:
[----:B------:R-:W-:Y:S05]  /*65b0*/  BSYNC.RECONVERGENT B1 ;  /* 0x0000000000017941 */ /* 0x000fea0003800200 */
.L_x_244:
[C---:B------:R-:W-:Y:S01]  /*65c0*/  ISETP.LT.U32.OR P1, PT, R5.reuse, R38, P0 ;  /* 0x000000260500720c */ /* 0x040fe20000721470 */
[----:B------:R-:W-:Y:S03]  /*65d0*/  BSSY.RECONVERGENT B1, `(.L_x_248) ;  /* 0x0000033000017945 */ /* 0x000fe60003800200 */
[----:B------:R-:W-:-:S04]  /*65e0*/  ISETP.GT.U32.OR P1, PT, R5, R10, P1 ;  /* 0x0000000a0500720c */ /* 0x000fc80000f24470 */
[----:B------:R-:W-:-:S13]  /*65f0*/  ISETP.GT.U32.OR P1, PT, R15, R7, P1 ;  /* 0x000000070f00720c */ /* 0x000fda0000f24470 */
[----:B------:R-:W-:Y:S05]  /*6600*/  @P1 BRA `(.L_x_249) ;  /* 0x0000000000bc1947 */ /* 0x000fea0003800000 */
[----:B------:R-:W-:-:S05]  /*6610*/  IMAD.WIDE.U32 R40, R5, 0xa00, R22 ;  /* 0x00000a0005287825 */ /* 0x000fca00078e0016 */
[----:B0-----:R-:W5:Y:S04]  /*6620*/  LDG.E.64.CONSTANT R16, desc[UR4][R40.64+0xc8a00] ;  /* 0x0c8a000428107981 */ /* 0x001f68000c1e9b00 */
[----:B------:R-:W5:Y:S04]  /*6630*/  LDG.E.64.CONSTANT R42, desc[UR4][R40.64+0xa00] ;  /* 0x000a0004282a7981 */ /* 0x000f68000c1e9b00 */
[----:B-1234-:R-:W2:Y:S04]  /*6640*/  LDG.E.64.CONSTANT R20, desc[UR4][R40.64+0xc8000] ;  /* 0x0c80000428147981 */ /* 0x01eea8000c1e9b00 */
        /* <DEDUP_REMOVED lines=39> */
.L_x_251:
[----:B------:R-:W-:Y:S05]  /*68c0*/  BSYNC.RECONVERGENT B2 ;  /* 0x0000000000027941 */ /* 0x000fea0003800200 */
.L_x_250:
[----:B------:R-:W-:Y:S01]  /*68d0*/  DADD R8, R8, R12 ;  /* 0x0000000008087229 */ /* 0x000fe2000000000c */
[----:B------:R-:W-:-:S06]  /*68e0*/  IMAD.WIDE.U32 R12, R5, 0xa00, R26 ;  /* 0x00000a00050c7825 */ /* 0x000fcc00078e001a */
[----:B------:R0:W-:Y:S04]  /*68f0*/  STG.E.64 desc[UR4][R12.64], R8 ;  /* 0x000000080c007986 */ /* 0x0001e8000c101b04 */
.L_x_249:
[----:B------:R-:W-:Y:S05]  /*6900*/  BSYNC.RECONVERGENT B1 ;  /* 0x0000000000017941 */ /* 0x000fea0003800200 */
.L_x_248:
[C---:B------:R-:W-:Y:S01]  /*6910*/  ISETP.LT.U32.OR P1, PT, R4.reuse, R38, P0 ;  /* 0x000000260400720c */ /* 0x040fe20000721470 */
[----:B------:R-:W-:Y:S03]  /*6920*/  BSSY.RECONVERGENT B1, `(.L_x_252) ;  /* 0x0000033000017945 */ /* 0x000fe60003800200 */
[----:B------:R-:W-:-:S04]  /*6930*/  ISETP.GT.U32.OR P1, PT, R4, R10, P1 ;  /* 0x0000000a0400720c */ /* 0x000fc80000f24470 */
[----:B------:R-:W-:-:S13]  /*6940*/  ISETP.GT.U32.OR P1, PT, R15, R7, P1 ;  /* 0x000000070f00720c */ /* 0x000fda0000f24470 */
[----:B------:R-:W-:Y:S05]  /*6950*/  @P1 BRA `(.L_x_253) ;  /* 0x0000000000bc1947 */ /* 0x000fea0003800000 */
[----:B-1----:R-:W-:-:S05]  /*6960*/  IMAD.WIDE.U32 R36, R4, 0xa00, R22 ;  /* 0x00000a0004247825 */ /* 0x002fca00078e0016 */
[----:B0-----:R-:W5:Y:S04]  /*6970*/  LDG.E.64.CONSTANT R16, desc[UR4][R36.64+0xc8a00] ;  /* 0x0c8a000424107981 */ /* 0x001f68000c1e9b00 */
[----:B------:R-:W5:Y:S04]  /*6980*/  LDG.E.64.CONSTANT R42, desc[UR4][R36.64+0xa00] ;  /* 0x000a0004242a7981 */ /* 0x000f68000c1e9b00 */
[----:B--234-:R-:W2:Y:S04]  /*6990*/  LDG.E.64.CONSTANT R20, desc[UR4][R36.64+0xc8000] ;  /* 0x0c80000424147981 */ /* 0x01cea8000c1e9b00 */
[----:B------:R-:W2:Y:S01]  /*69a0*/  LDG.E.64.CONSTANT R40, desc[UR4][R36.64] ;  /* 0x0000000424287981 */ /* 0x000ea2000c1e9b00 */
[----:B------:R-:W-:-:S05]  /*69b0*/  IMAD.WIDE.U32 R34, R4, 0xa00, R24 ;  /* 0x00000a0004227825 */ /* 0x000fca00078e0018 */
[----:B------:R-:W3:Y:S04]  /*69c0*/  LDG.E.64.CONSTANT R12, desc[UR4][R34.64+0xa00] ;  /* 0x000a0004220c7981 */ /* 0x000ee8000c1e9b00 */
[----:B------:R-:W3:Y:S01]  /*69d0*/  LDG.E.64.CONSTANT R28, desc[UR4][R34.64] ;  /* 0x00000004221c7981 */ /* 0x000ee2000c1e9b00 */
[----:B------:R-:W-:-:S05]  /*69e0*/  IMAD.WIDE.U32 R30, R4, 0xa00, R32 ;  /* 0x00000a00041e7825 */ /* 0x000fca00078e0020 */
[----:B------:R-:W4:Y:S04]  /*69f0*/  LDG.E.64.CONSTANT R8, desc[UR4][R30.64+0xa00] ;  /* 0x000a00041e087981 */ /* 0x000f28000c1e9b00 */
[----:B------:R0:W4:Y:S01]  /*6a00*/  LDG.E.64.CONSTANT R18, desc[UR4][R30.64] ;  /* 0x000000041e127981 */ /* 0x000122000c1e9b00 */
[----:B------:R-:W-:Y:S01]  /*6a10*/  IMAD.MOV.U32 R44, RZ, RZ, 0x1 ;  /* 0x00000001ff2c7424 */ /* 0x000fe200078e00ff */
[----:B------:R-:W-:Y:S01]  /*6a20*/  BSSY.RECONVERGENT B2, `(.L_x_254) ;  /* 0x000001f000027945 */ /* 0x000fe20003800200 */
[----:B-----5:R-:W-:Y:S02]  /*6a30*/  DADD R42, R16, R42 ;  /* 0x00000000102a7229 */ /* 0x020fe4000000002a */
[----:B--2---:R-:W-:-:S08]  /*6a40*/  DADD R16, R20, -R40 ;  /* 0x0000000014107229 */ /* 0x004fd00000000828 */
[----:B------:R-:W-:-:S06]  /*6a50*/  DADD R16, R42, R16 ;  /* 0x000000002a107229 */ /* 0x000fcc0000000010 */
[----:B------:R-:W1:Y:S01]  /*6a60*/  MUFU.RCP64H R45, R17 ;  /* 0x00000011002d7308 */ /* 0x000e620000001800 */
[----:B------:R-:W-:Y:S02]  /*6a70*/  DADD R20, R20, R40 ;  /* 0x0000000014147229 */ /* 0x000fe40000000028 */
[----:B-1----:R-:W-:-:S08]  /*6a80*/  DFMA R36, -R16, R44, 1 ;  /* 0x3ff000001024742b */ /* 0x002fd0000000012c */
        /* <DEDUP_REMOVED lines=9> */
[----:B0-----:R-:W-:-:S08]  /*6b20*/  DFMA R30, -R16, R12, R20 ;  /* 0x0000000c101e722b */ /* 0x001fd00000000114 */
        /* <DEDUP_REMOVED lines=14> */
.L_x_255:
[----:B------:R-:W-:Y:S05]  /*6c10*/  BSYNC.RECONVERGENT B2 ;  /* 0x0000000000027941 */ /* 0x000fea0003800200 */
.L_x_254:
[----:B------:R-:W-:Y:S01]  /*6c20*/  DADD R8, R8, R12 ;  /* 0x0000000008087229 */ /* 0x000fe2000000000c */
[----:B------:R-:W-:-:S06]  /*6c30*/  IMAD.WIDE.U32 R4, R4, 0xa00, R26 ;  /* 0x00000a0004047825 */ /* 0x000fcc00078e001a */
[----:B------:R0:W-:Y:S04]  /*6c40*/  STG.E.64 desc[UR4][R4.64], R8 ;  /* 0x0000000804007986 */ /* 0x0001e8000c101b04 */
.L_x_253:
[----:B------:R-:W-:Y:S05]  /*6c50*/  BSYNC.RECONVERGENT B1 ;  /* 0x0000000000017941 */ /* 0x000fea0003800200 */
.L_x_252:
[----:B------:R-:W-:-:S04]  /*6c60*/  ISETP.LT.U32.OR P0, PT, R3, R38, P0 ;  /* 0x000000260300720c */ /* 0x000fc80000701470 */
[----:B------:R-:W-:-:S04]  /*6c70*/  ISETP.GT.U32.OR P0, PT, R3, R10, P0 ;  /* 0x0000000a0300720c */ /* 0x000fc80000704470 */
[----:B------:R-:W-:-:S13]  /*6c80*/  ISETP.GT.U32.OR P0, PT, R15, R7, P0 ;  /* 0x000000070f00720c */ /* 0x000fda0000704470 */
[----:B------:R-:W-:Y:S05]  /*6c90*/  @P0 EXIT ;  /* 0x000000000000094d */ /* 0x000fea0003800000 */
[----:B------:R-:W-:-:S05]  /*6ca0*/  IMAD.WIDE.U32 R22, R3, 0xa00, R22 ;  /* 0x00000a0003167825 */ /* 0x000fca00078e0016 */
[----:B0-----:R-:W5:Y:S04]  /*6cb0*/  LDG.E.64.CONSTANT R8, desc[UR4][R22.64+0xc8a00] ;  /* 0x0c8a000416087981 */ /* 0x001f68000c1e9b00 */
[----:B------:R-:W5:Y:S04]  /*6cc0*/  LDG.E.64.CONSTANT R18, desc[UR4][R22.64+0xa00] ;  /* 0x000a000416127981 */ /* 0x000f68000c1e9b00 */
[----:B------:R-:W5:Y:S04]  /*6cd0*/  LDG.E.64.CONSTANT R14, desc[UR4][R22.64+0xc8000] ;  /* 0x0c800004160e7981 */ /* 0x000f68000c1e9b00 */
[----:B------:R-:W5:Y:S01]  /*6ce0*/  LDG.E.64.CONSTANT R16, desc[UR4][R22.64] ;  /* 0x0000000416107981 */ /* 0x000f62000c1e9b00 */
[----:B------:R-:W-:-:S05]  /*6cf0*/  IMAD.WIDE.U32 R24, R3, 0xa00, R24 ;  /* 0x00000a0003187825 */ /* 0x000fca00078e0018 */
[----:B------:R-:W5:Y:S04]  /*6d00*/  LDG.E.64.CONSTANT R6, desc[UR4][R24.64+0xa00] ;  /* 0x000a000418067981 */ /* 0x000f68000c1e9b00 */
[----:B------:R-:W5:Y:S01]  /*6d10*/  LDG.E.64.CONSTANT R12, desc[UR4][R24.64] ;  /* 0x00000004180c7981 */ /* 0x000f62000c1e9b00 */
[----:B------:R-:W-:-:S05]  /*6d20*/  IMAD.WIDE.U32 R32, R3, 0xa00, R32 ;  /* 0x00000a0003207825 */ /* 0x000fca00078e0020 */
[----:B------:R-:W5:Y:S04]  /*6d30*/  LDG.E.64.CONSTANT R4, desc[UR4][R32.64+0xa00] ;  /* 0x000a000420047981 */ /* 0x000f68000c1e9b00 */
[----:B------:R-:W5:Y:S01]  /*6d40*/  LDG.E.64.CONSTANT R10, desc[UR4][R32.64] ;  /* 0x00000004200a7981 */ /* 0x000f62000c1e9b00 */
[----:B-1234-:R-:W-:Y:S01]  /*6d50*/  MOV R20, 0x1 ;  /* 0x0000000100147802 */ /* 0x01efe20000000f00 */
[----:B------:R-:W-:Y:S01]  /*6d60*/  BSSY.RECONVERGENT B1, `(.L_x_256) ;  /* 0x000001f000017945 */ /* 0x000fe20003800200 */
[----:B-----5:R-:W-:Y:S02]  /*6d70*/  DADD R18, R8, R18 ;  /* 0x0000000008127229 */ /* 0x020fe40000000012 */
[----:B------:R-:W-:-:S08]  /*6d80*/  DADD R8, R14, -R16 ;  /* 0x000000000e087229 */ /* 0x000fd00000000810 */
[----:B------:R-:W-:-:S06]  /*6d90*/  DADD R8, R18, R8 ;  /* 0x0000000012087229 */ /* 0x000fcc0000000008 */
[----:B------:R-:W0:Y:S01]  /*6da0*/  MUFU.RCP64H R21, R9 ;  /* 0x0000000900157308 */ /* 0x000e220000001800 */
[----:B------:R-:W-:Y:S02]  /*6db0*/  DADD R6, R6, R12 ;  /* 0x0000000006067229 */ /* 0x000fe4000000000c */
[----:B0-----:R-:W-:-:S08]  /*6dc0*/  DFMA R22, -R8, R20, 1 ;  /* 0x3ff000000816742b */ /* 0x001fd00000000114 */
[----:B------:R-:W-:Y:S02]  /*6dd0*/  DFMA R22, R22, R22, R22 ;  /* 0x000000161616722b */ /* 0x000fe40000000016 */
[----:B------:R-:W-:-:S06]  /*6de0*/  DADD R14, R14, R16 ;  /* 0x000000000e0e7229 */ /* 0x000fcc0000000010 */
        /* <DEDUP_REMOVED lines=12> */
[----:B------:R-:W-:-:S12]  /*6eb0*/  DADD R4, R4, -R10 ;  /* 0x0000000004047229 */ /* 0x000fd8000000080a */
        /* <DEDUP_REMOVED lines=9> */
.L_x_257:
[----:B------:R-:W-:Y:S05]  /*6f50*/  BSYNC.RECONVERGENT B1 ;  /* 0x0000000000017941 */ /* 0x000fea0003800200 */
.L_x_256:
[----:B------:R-:W-:Y:S01]  /*6f60*/  DADD R4, R4, R6 ;  /* 0x0000000004047229 */ /* 0x000fe20000000006 */
[----:B------:R-:W-:-:S06]  /*6f70*/  IMAD.WIDE.U32 R26, R3, 0xa00, R26 ;  /* 0x00000a00031a7825 */ /* 0x000fcc00078e001a */
[----:B------:R-:W-:Y:S01]  /*6f80*/  STG.E.64 desc[UR4][R26.64], R4 ;  /* 0x000000041a007986 */ /* 0x000fe2000c101b04 */
[----:B------:R-:W-:Y:S05]  /*6f90*/  EXIT ;  /* 0x000000000000794d */ /* 0x000fea0003800000 */
        .weak           $__internal_1_$__cuda_sm20_div_rn_f64_full
        .type           $__internal_1_$__cuda_sm20_div_rn_f64_full,@function
        .size           $__internal_1_$__cuda_sm20_div_rn_f64_full,(.L_x_265 - $__internal_1_$__cuda_sm20_div_rn_f64_full)
$__internal_1_$__cuda_sm20_div_rn_f64_full:
[C---:B------:R-:W-:Y:S01]  /*6fa0*/  FSETP.GEU.AND P1, PT, |R0|.reuse, 1.469367938527859385e-39, PT ;  /* 0x001000000000780b */ /* 0x040fe20003f2e200 */
[----:B------:R-:W-:Y:S01]  /*6fb0*/  IMAD.MOV.U32 R30, RZ, RZ, R2 ;  /* 0x000000ffff1e7224 */ /* 0x000fe200078e0002 */
[----:B------:R-:W-:Y:S01]  /*6fc0*/  LOP3.LUT R28, R0, 0x800fffff, RZ, 0xc0, !PT ;  /* 0x800fffff001c7812 */ /* 0x000fe200078ec0ff */
[----:B------:R-:W-:Y:S01]  /*6fd0*/  IMAD.MOV.U32 R47, RZ, RZ, R40 ;  /* 0x000000ffff2f7224 */ /* 0x000fe200078e0028 */
[----:B------:R-:W-:Y:S01]  /*6fe0*/  MOV R31, R0 ;  /* 0x00000000001f7202 */ /* 0x000fe20000000f00 */
[----:B------:R-:W-:Y:S01]  /*6ff0*/  HFMA2 R44, -RZ, RZ, 0, 5.9604644775390625e-08 ;  /* 0x00000001ff2c7431 */ /* 0x000fe200000001ff */
[----:B------:R-:W-:Y:S01]  /*7000*/  LOP3.LUT R29, R28, 0x3ff00000, RZ, 0xfc, !PT ;  /* 0x3ff000001c1d7812 */ /* 0x000fe200078efcff */
[----:B------:R-:W-:Y:S01]  /*7010*/  IMAD.MOV.U32 R28, RZ, RZ, R2 ;  /* 0x000000ffff1c7224 */ /* 0x000fe200078e0002 */
[----:B------:R-:W-:Y:S01]  /*7020*/  FSETP.GEU.AND P3, PT, |R47|, 1.469367938527859385e-39, PT ;  /* 0x001000002f00780b */ /* 0x000fe20003f6e200 */
[----:B------:R-:W-:Y:S01]  /*7030*/  BSSY.RECONVERGENT B0, `(.L_x_258) ;  /* 0x0000057000007945 */ /* 0x000fe20003800200 */
[----:B------:R-:W-:-:S02]  /*7040*/  MOV R46, R41 ;  /* 0x00000029002e7202 */ /* 0x000fc40000000f00 */
[----:B------:R-:W-:Y:S01]  /*7050*/  LOP3.LUT R2, R47, 0x7ff00000, RZ, 0xc0, !PT ;  /* 0x7ff000002f027812 */ /* 0x000fe200078ec0ff */
[----:B------:R-:W-:Y:S01]  /*7060*/  @!P1 DMUL R28, R30, 8.98846567431157953865e+307 ;  /* 0x7fe000001e1c9828 */ /* 0x000fe20000000000 */
[----:B------:R-:W-:Y:S01]  /*7070*/  LOP3.LUT R40, R0, 0x7ff00000, RZ, 0xc0, !PT ;  /* 0x7ff0000000287812 */ /* 0x000fe200078ec0ff */
[----:B------:R-:W-:Y:S01]  /*7080*/  IMAD.MOV.U32 R0, RZ, RZ, 0x1ca00000 ;  /* 0x1ca00000ff007424 */ /* 0x000fe200078e00ff */
[----:B------:R-:W-:Y:S02]  /*7090*/  MOV R48, R46 ;  /* 0x0000002e00307202 */ /* 0x000fe40000000f00 */
[----:B------:R-:W-:Y:S01]  /*70a0*/  ISETP.GE.U32.AND P2, PT, R2, R40, PT ;  /* 0x000000280200720c */ /* 0x000fe20003f46070 */
[----:B------:R-:W0:Y:S02]  /*70b0*/  MUFU.RCP64H R45, R29 ;  /* 0x0000001d002d7308 */ /* 0x000e240000001800 */
[----:B------:R-:W-:Y:S02]  /*70c0*/  @!P3 LOP3.LUT R41, R31, 0x7ff00000, RZ, 0xc0, !PT ;  /* 0x7ff000001f29b812 */ /* 0x000fe400078ec0ff */
[----:B------:R-:W-:-:S02]  /*70d0*/  @!P1 LOP3.LUT R40, R29, 0x7ff00000, RZ, 0xc0, !PT ;  /* 0x7ff000001d289812 */ /* 0x000fc400078ec0ff */
        /* <DEDUP_REMOVED lines=8> */
[----:B------:R-:W-:Y:S01]  /*7160*/  LOP3.LUT R49, R42, 0x800fffff, R47, 0xf8, !PT ;  /* 0x800fffff2a317812 */ /* 0x000fe200078ef82f */
[----:B------:R-:W-:Y:S02]  /*7170*/  @!P3 IMAD.MOV.U32 R42, RZ, RZ, RZ ;  /* 0x000000ffff2ab224 */ /* 0x000fe400078e00ff */
[----:B------:R-:W-:Y:S01]  /*7180*/  DFMA R50, R44, -R28, 1 ;  /* 0x3ff000002c32742b */ /* 0x000fe2000000081c */
[----:B------:R-:W-:-:S03]  /*7190*/  MOV R41, R2 ;  /* 0x0000000200297202 */ /* 0x000fc60000000f00 */
[----:B------:R-:W-:-:S04]  /*71a0*/  @!P3 DFMA R48, R48, 2, -R42 ;  /* 0x400000003030b82b */ /* 0x000fc8000000082a */
[----:B------:R-:W-:-:S06]  /*71b0*/  DFMA R50, R44, R50, R44 ;  /* 0x000000322c32722b */ /* 0x000fcc000000002c */
[----:B------:R-:W-:Y:S02]  /*71c0*/  @!P3 LOP3.LUT R41, R49, 0x7ff00000, RZ, 0xc0, !PT ;  /* 0x7ff000003129b812 */ /* 0x000fe400078ec0ff */
[----:B------:R-:W-:-:S08]  /*71d0*/  DMUL R42, R50, R48 ;  /* 0x00000030322a7228 */ /* 0x000fd00000000000 */
        /* <DEDUP_REMOVED lines=9> */
[----:B------:R-:W-:Y:S01]  /*7270*/  ISETP.GE.U32.AND P1, PT, R2, R40, PT ;  /* 0x000000280200720c */ /* 0x000fe20003f26070 */
[----:B------:R-:W-:Y:S01]  /*7280*/  IMAD.MOV.U32 R40, RZ, RZ, RZ ;  /* 0x000000ffff287224 */ /* 0x000fe200078e00ff */
[----:B------:R-:W-:Y:S02]  /*7290*/  VIMNMX R41, PT, PT, R41, 0x46a00000, PT ;  /* 0x46a0000029297848 */ /* 0x000fe40003fe0100 */
[----:B------:R-:W-:-:S05]  /*72a0*/  SEL R0, R0, 0x63400000, !P1 ;  /* 0x6340000000007807 */ /* 0x000fca0004800000 */
[----:B------:R-:W-:-:S05]  /*72b0*/  IMAD.IADD R0, R41, 0x1, -R0 ;  /* 0x0000000129007824 */ /* 0x000fca00078e0a00 */
[----:B------:R-:W-:-:S06]  /*72c0*/  IADD3 R41, PT, PT, R0, 0x7fe00000, RZ ;  /* 0x7fe0000000297810 */ /* 0x000fcc0007ffe0ff */
        /* <DEDUP_REMOVED lines=17> */
[----:B------:R-:W-:-:S03]  /*73e0*/  FSEL R2, R2, R43, !P1 ;  /* 0x0000002b02027208 */ /* 0x000fc60004800000 */
[----:B------:R-:W-:Y:S01]  /*73f0*/  IMAD.MOV.U32 R42, RZ, RZ, R0 ;  /* 0x000000ffff2a7224 */ /* 0x000fe200078e0000 */
[----:B------:R-:W-:Y:S01]  /*7400*/  MOV R43, R2 ;  /* 0x00000002002b7202 */ /* 0x000fe20000000f00 */
[----:B------:R-:W-:Y:S06]  /*7410*/  BRA `(.L_x_260) ;  /* 0x0000000000607947 */ /* 0x000fec0003800000 */
.L_x_259:
[----:B------:R-:W-:-:S14]  /*7420*/  DSETP.NAN.AND P1, PT, R46, R46, PT ;  /* 0x0000002e2e00722a */ /* 0x000fdc0003f28000 */
[----:B------:R-:W-:Y:S05]  /*7430*/  @P1 BRA `(.L_x_261) ;  /* 0x00000000004c1947 */ /* 0x000fea0003800000 */
[----:B------:R-:W-:-:S14]  /*7440*/  DSETP.NAN.AND P1, PT, R30, R30, PT ;  /* 0x0000001e1e00722a */ /* 0x000fdc0003f28000 */
[----:B------:R-:W-:Y:S05]  /*7450*/  @P1 BRA `(.L_x_262) ;  /* 0x0000000000341947 */ /* 0x000fea0003800000 */
[----:B------:R-:W-:Y:S01]  /*7460*/  ISETP.NE.AND P1, PT, R41, R40, PT ;  /* 0x000000282900720c */ /* 0x000fe20003f25270 */
[----:B------:R-:W-:Y:S01]  /*7470*/  IMAD.MOV.U32 R42, RZ, RZ, 0x0 ;  /* 0x00000000ff2a7424 */ /* 0x000fe200078e00ff */
[----:B------:R-:W-:-:S11]  /*7480*/  MOV R43, 0xfff80000 ;  /* 0xfff80000002b7802 */ /* 0x000fd60000000f00 */
[----:B------:R-:W-:Y:S05]  /*7490*/  @!P1 BRA `(.L_x_260) ;  /* 0x0000000000409947 */ /* 0x000fea0003800000 */
[----:B------:R-:W-:Y:S02]  /*74a0*/  ISETP.NE.AND P1, PT, R41, 0x7ff00000, PT ;  /* 0x7ff000002900780c */ /* 0x000fe40003f25270 */
[----:B------:R-:W-:Y:S02]  /*74b0*/  LOP3.LUT R30, R47, 0x80000000, R31, 0x48, !PT ;  /* 0x800000002f1e7812 */ /* 0x000fe400078e481f */
[----:B------:R-:W-:-:S13]  /*74c0*/  ISETP.EQ.OR P1, PT, R40, RZ, !P1 ;  /* 0x000000ff2800720c */ /* 0x000fda0004f22670 */
[----:B------:R-:W-:Y:S01]  /*74d0*/  @P1 LOP3.LUT R0, R30, 0x7ff00000, RZ, 0xfc, !PT ;  /* 0x7ff000001e001812 */ /* 0x000fe200078efcff */
[----:B------:R-:W-:Y:S01]  /*74e0*/  @!P1 IMAD.MOV.U32 R42, RZ, RZ, RZ ;  /* 0x000000ffff2a9224 */ /* 0x000fe200078e00ff */
[----:B------:R-:W-:Y:S01]  /*74f0*/  @!P1 MOV R43, R30 ;  /* 0x0000001e002b9202 */ /* 0x000fe20000000f00 */
[----:B------:R-:W-:Y:S01]  /*7500*/  @P1 IMAD.MOV.U32 R42, RZ, RZ, RZ ;  /* 0x000000ffff2a1224 */ /* 0x000fe200078e00ff */
[----:B------:R-:W-:Y:S01]  /*7510*/  @P1 MOV R43, R0 ;  /* 0x00000000002b1202 */ /* 0x000fe20000000f00 */
[----:B------:R-:W-:Y:S06]  /*7520*/  BRA `(.L_x_260) ;  /* 0x00000000001c7947 */ /* 0x000fec0003800000 */
.L_x_262:
[----:B------:R-:W-:Y:S01]  /*7530*/  LOP3.LUT R0, R31, 0x80000, RZ, 0xfc, !PT ;  /* 0x000800001f007812 */ /* 0x000fe200078efcff */
[----:B------:R-:W-:-:S03]  /*7540*/  IMAD.MOV.U32 R42, RZ, RZ, R30 ;  /* 0x000000ffff2a7224 */ /* 0x000fc600078e001e */
[----:B------:R-:W-:Y:S01]  /*7550*/  MOV R43, R0 ;  /* 0x00000000002b7202 */ /* 0x000fe20000000f00 */
[----:B------:R-:W-:Y:S06]  /*7560*/  BRA `(.L_x_260) ;  /* 0x00000000000c7947 */ /* 0x000fec0003800000 */
.L_x_261:
[----:B------:R-:W-:Y:S01]  /*7570*/  LOP3.LUT R0, R47, 0x80000, RZ, 0xfc, !PT ;  /* 0x000800002f007812 */ /* 0x000fe200078efcff */
[----:B------:R-:W-:-:S03]  /*7580*/  IMAD.MOV.U32 R42, RZ, RZ, R46 ;  /* 0x000000ffff2a7224 */ /* 0x000fc600078e002e */
[----:B------:R-:W-:-:S07]  /*7590*/  MOV R43, R0 ;  /* 0x00000000002b7202 */ /* 0x000fce0000000f00 */
.L_x_260:
[----:B------:R-:W-:Y:S05]  /*75a0*/  BSYNC.RECONVERGENT B0 ;  /* 0x0000000000007941 */ /* 0x000fea0003800200 */
.L_x_258:
[----:B------:R-:W-:Y:S02]  /*75b0*/  HFMA2 R29, -RZ, RZ, 0, 0 ;  /* 0x00000000ff1d7431 */ /* 0x000fe400000001ff */
[----:B------:R-:W-:Y:S01]  /*75c0*/  IMAD.MOV.U32 R28, RZ, RZ, R39 ;  /* 0x000000ffff1c7224 */ /* 0x000fe200078e0027 */
[----:B------:R-:W-:Y:S01]  /*75d0*/  MOV R0, R43 ;  /* 0x0000002b00007202 */ /* 0x000fe20000000f00 */
[----:B------:R-:W-:Y:S02]  /*75e0*/  IMAD.MOV.U32 R2, RZ, RZ, R42 ;  /* 0x000000ffff027224 */ /* 0x000fe400078e002a */
[----:B------:R-:W-:Y:S05]  /*75f0*/  RET.REL.NODEC R28 `(_Z9fastwave1PdS_S_S_iii) ;  /* 0xffffff881c807950 */ /* 0x000fea0003c3ffff */
.L_x_263:
        /* <DEDUP_REMOVED lines=16> */
.L_x_265:


//--------------------- .nv.shared.reserved.0     --------------------------
	.section	.nv.shared.reserved.0,"aw",@nobits
	.weak		__nv_reservedSMEM_offset_0_alias
	.size		__nv_reservedSMEM_offset_0_alias, 0, 64
	.other		__nv_reservedSMEM_offset_0_alias,@"STO_CUDA_RESERVED_SHARED STV_DEFAULT"
__nv_reservedSMEM_offset_0_alias:
	.zero		0
	.zero		64


//--------------------- .nv.constant0._Z9fastwave2PdS_S_S_iii --------------------------
	.section	.nv.constant0._Z9fastwave2PdS_S_S_iii,"a",@progbits
	.sectionflags	@""
	.align	4
.nv.constant0._Z9fastwave2PdS_S_S_iii:
	.zero		940


//--------------------- .nv.constant0._Z9fastwave1PdS_S_S_iii --------------------------
	.section	.nv.constant0._Z9fastwave1PdS_S_S_iii,"a",@progbits
	.sectionflags	@""
	.align	4
.nv.constant0._Z9fastwave1PdS_S_S_iii:
	.zero		940


//--------------------- SYMBOLS --------------------------

	.type		.nv.reservedSmem.offset0,@object
	.size		.nv.reservedSmem.offset0,0x4
